//
// Generated by NVIDIA NVVM Compiler
//
// Compiler Build ID: CL-36424714
// Cuda compilation tools, release 13.0, V13.0.88
// Based on NVVM 20.0.0
//

.version 9.0
.target sm_100
.address_size 64

	// .globl	_Z14softmax_kernelILi128EEvPfii
// _ZZ12block_reduceIfLi128E3MaxET_S1_E4smem has been demoted
// _ZZ12block_reduceIfLi128E3AddET_S1_E4smem has been demoted

.visible .entry _Z14softmax_kernelILi128EEvPfii(
	.param .u64 .ptr .align 1 _Z14softmax_kernelILi128EEvPfii_param_0,
	.param .u32 _Z14softmax_kernelILi128EEvPfii_param_1,
	.param .u32 _Z14softmax_kernelILi128EEvPfii_param_2
)
{
	.reg .pred 	%p<83>;
	.reg .b32 	%r<131>;
	.reg .b32 	%f<222>;
	.reg .b64 	%rd<56>;
	// demoted variable
	.shared .align 4 .b8 _ZZ12block_reduceIfLi128E3MaxET_S1_E4smem[16];
	// demoted variable
	.shared .align 4 .b8 _ZZ12block_reduceIfLi128E3AddET_S1_E4smem[16];
	ld.param.u64 	%rd21, [_Z14softmax_kernelILi128EEvPfii_param_0];
	ld.param.u32 	%r38, [_Z14softmax_kernelILi128EEvPfii_param_2];
	cvta.to.global.u64 	%rd1, %rd21;
	mov.u32 	%r39, %ctaid.x;
	mul.lo.s32 	%r1, %r38, %r39;
	mul.wide.u32 	%rd22, %r1, 4;
	add.s64 	%rd2, %rd1, %rd22;
	mov.u32 	%r129, %tid.x;
	mul.wide.u32 	%rd23, %r129, 4;
	add.s64 	%rd24, %rd2, %rd23;
	ld.global.f32 	%f214, [%rd24];
	setp.ge.s32 	%p1, %r129, %r38;
	@%p1 bra 	$L__BB0_13;
	not.b32 	%r40, %r129;
	add.s32 	%r41, %r38, %r40;
	shr.u32 	%r42, %r41, 7;
	add.s32 	%r3, %r42, 1;
	and.b32  	%r4, %r3, 15;
	setp.lt.u32 	%p2, %r41, 1920;
	mov.u32 	%r120, %r129;
	@%p2 bra 	$L__BB0_4;
	and.b32  	%r43, %r3, 67108848;
	neg.s32 	%r118, %r43;
	add.s64 	%rd27, %rd23, %rd22;
	add.s64 	%rd28, %rd27, %rd1;
	add.s64 	%rd50, %rd28, 4096;
	mov.u32 	%r120, %r129;
$L__BB0_3:
	.pragma "nounroll";
	ld.global.f32 	%f31, [%rd50+-4096];
	setp.gt.f32 	%p3, %f31, %f214;
	selp.f32 	%f32, %f31, %f214, %p3;
	ld.global.f32 	%f33, [%rd50+-3584];
	setp.gt.f32 	%p4, %f33, %f32;
	selp.f32 	%f34, %f33, %f32, %p4;
	ld.global.f32 	%f35, [%rd50+-3072];
	setp.gt.f32 	%p5, %f35, %f34;
	selp.f32 	%f36, %f35, %f34, %p5;
	ld.global.f32 	%f37, [%rd50+-2560];
	setp.gt.f32 	%p6, %f37, %f36;
	selp.f32 	%f38, %f37, %f36, %p6;
	ld.global.f32 	%f39, [%rd50+-2048];
	setp.gt.f32 	%p7, %f39, %f38;
	selp.f32 	%f40, %f39, %f38, %p7;
	ld.global.f32 	%f41, [%rd50+-1536];
	setp.gt.f32 	%p8, %f41, %f40;
	selp.f32 	%f42, %f41, %f40, %p8;
	ld.global.f32 	%f43, [%rd50+-1024];
	setp.gt.f32 	%p9, %f43, %f42;
	selp.f32 	%f44, %f43, %f42, %p9;
	ld.global.f32 	%f45, [%rd50+-512];
	setp.gt.f32 	%p10, %f45, %f44;
	selp.f32 	%f46, %f45, %f44, %p10;
	ld.global.f32 	%f47, [%rd50];
	setp.gt.f32 	%p11, %f47, %f46;
	selp.f32 	%f48, %f47, %f46, %p11;
	ld.global.f32 	%f49, [%rd50+512];
	setp.gt.f32 	%p12, %f49, %f48;
	selp.f32 	%f50, %f49, %f48, %p12;
	ld.global.f32 	%f51, [%rd50+1024];
	setp.gt.f32 	%p13, %f51, %f50;
	selp.f32 	%f52, %f51, %f50, %p13;
	ld.global.f32 	%f53, [%rd50+1536];
	setp.gt.f32 	%p14, %f53, %f52;
	selp.f32 	%f54, %f53, %f52, %p14;
	ld.global.f32 	%f55, [%rd50+2048];
	setp.gt.f32 	%p15, %f55, %f54;
	selp.f32 	%f56, %f55, %f54, %p15;
	ld.global.f32 	%f57, [%rd50+2560];
	setp.gt.f32 	%p16, %f57, %f56;
	selp.f32 	%f58, %f57, %f56, %p16;
	ld.global.f32 	%f59, [%rd50+3072];
	setp.gt.f32 	%p17, %f59, %f58;
	selp.f32 	%f60, %f59, %f58, %p17;
	ld.global.f32 	%f61, [%rd50+3584];
	setp.gt.f32 	%p18, %f61, %f60;
	selp.f32 	%f214, %f61, %f60, %p18;
	add.s32 	%r120, %r120, 2048;
	add.s32 	%r118, %r118, 16;
	add.s64 	%rd50, %rd50, 8192;
	setp.ne.s32 	%p19, %r118, 0;
	@%p19 bra 	$L__BB0_3;
$L__BB0_4:
	setp.eq.s32 	%p20, %r4, 0;
	@%p20 bra 	$L__BB0_13;
	and.b32  	%r11, %r3, 7;
	setp.lt.u32 	%p21, %r4, 8;
	@%p21 bra 	$L__BB0_7;
	mul.wide.u32 	%rd29, %r120, 4;
	add.s64 	%rd30, %rd2, %rd29;
	ld.global.f32 	%f63, [%rd30];
	setp.gt.f32 	%p22, %f63, %f214;
	selp.f32 	%f64, %f63, %f214, %p22;
	ld.global.f32 	%f65, [%rd30+512];
	setp.gt.f32 	%p23, %f65, %f64;
	selp.f32 	%f66, %f65, %f64, %p23;
	ld.global.f32 	%f67, [%rd30+1024];
	setp.gt.f32 	%p24, %f67, %f66;
	selp.f32 	%f68, %f67, %f66, %p24;
	ld.global.f32 	%f69, [%rd30+1536];
	setp.gt.f32 	%p25, %f69, %f68;
	selp.f32 	%f70, %f69, %f68, %p25;
	ld.global.f32 	%f71, [%rd30+2048];
	setp.gt.f32 	%p26, %f71, %f70;
	selp.f32 	%f72, %f71, %f70, %p26;
	ld.global.f32 	%f73, [%rd30+2560];
	setp.gt.f32 	%p27, %f73, %f72;
	selp.f32 	%f74, %f73, %f72, %p27;
	ld.global.f32 	%f75, [%rd30+3072];
	setp.gt.f32 	%p28, %f75, %f74;
	selp.f32 	%f76, %f75, %f74, %p28;
	ld.global.f32 	%f77, [%rd30+3584];
	setp.gt.f32 	%p29, %f77, %f76;
	selp.f32 	%f214, %f77, %f76, %p29;
	add.s32 	%r120, %r120, 1024;
$L__BB0_7:
	setp.eq.s32 	%p30, %r11, 0;
	@%p30 bra 	$L__BB0_13;
	and.b32  	%r14, %r3, 3;
	setp.lt.u32 	%p31, %r11, 4;
	@%p31 bra 	$L__BB0_10;
	mul.wide.u32 	%rd31, %r120, 4;
	add.s64 	%rd32, %rd2, %rd31;
	ld.global.f32 	%f79, [%rd32];
	setp.gt.f32 	%p32, %f79, %f214;
	selp.f32 	%f80, %f79, %f214, %p32;
	ld.global.f32 	%f81, [%rd32+512];
	setp.gt.f32 	%p33, %f81, %f80;
	selp.f32 	%f82, %f81, %f80, %p33;
	ld.global.f32 	%f83, [%rd32+1024];
	setp.gt.f32 	%p34, %f83, %f82;
	selp.f32 	%f84, %f83, %f82, %p34;
	ld.global.f32 	%f85, [%rd32+1536];
	setp.gt.f32 	%p35, %f85, %f84;
	selp.f32 	%f214, %f85, %f84, %p35;
	add.s32 	%r120, %r120, 512;
$L__BB0_10:
	setp.eq.s32 	%p36, %r14, 0;
	@%p36 bra 	$L__BB0_13;
	mul.wide.u32 	%rd33, %r120, 4;
	add.s64 	%rd35, %rd33, %rd22;
	add.s64 	%rd51, %rd1, %rd35;
	neg.s32 	%r123, %r14;
$L__BB0_12:
	.pragma "nounroll";
	ld.global.f32 	%f86, [%rd51];
	setp.gt.f32 	%p37, %f86, %f214;
	selp.f32 	%f214, %f86, %f214, %p37;
	add.s64 	%rd51, %rd51, 512;
	add.s32 	%r123, %r123, 1;
	setp.ne.s32 	%p38, %r123, 0;
	@%p38 bra 	$L__BB0_12;
$L__BB0_13:
	and.b32  	%r20, %r129, 31;
	mov.b32 	%r44, %f214;
	shfl.sync.bfly.b32	%r45|%p39, %r44, 16, 31, 16777215;
	mov.b32 	%f87, %r45;
	setp.gt.f32 	%p40, %f214, %f87;
	selp.f32 	%f88, %f214, %f87, %p40;
	mov.b32 	%r46, %f88;
	shfl.sync.bfly.b32	%r47|%p41, %r46, 8, 31, 16777215;
	mov.b32 	%f89, %r47;
	setp.gt.f32 	%p42, %f88, %f89;
	selp.f32 	%f90, %f88, %f89, %p42;
	mov.b32 	%r48, %f90;
	shfl.sync.bfly.b32	%r49|%p43, %r48, 4, 31, 16777215;
	mov.b32 	%f91, %r49;
	setp.gt.f32 	%p44, %f90, %f91;
	selp.f32 	%f92, %f90, %f91, %p44;
	mov.b32 	%r50, %f92;
	shfl.sync.bfly.b32	%r51|%p45, %r50, 2, 31, 16777215;
	mov.b32 	%f93, %r51;
	setp.gt.f32 	%p46, %f92, %f93;
	selp.f32 	%f94, %f92, %f93, %p46;
	mov.b32 	%r52, %f94;
	shfl.sync.bfly.b32	%r53|%p47, %r52, 1, 31, 16777215;
	mov.b32 	%f95, %r53;
	setp.gt.f32 	%p48, %f94, %f95;
	selp.f32 	%f15, %f94, %f95, %p48;
	setp.ne.s32 	%p49, %r20, 0;
	@%p49 bra 	$L__BB0_15;
	shr.u32 	%r54, %r129, 3;
	mov.u32 	%r55, _ZZ12block_reduceIfLi128E3MaxET_S1_E4smem;
	add.s32 	%r56, %r55, %r54;
	st.shared.f32 	[%r56], %f15;
$L__BB0_15:
	bar.sync 	0;
	setp.gt.u32 	%p50, %r20, 3;
	mov.f32 	%f218, 0f00000000;
	@%p50 bra 	$L__BB0_17;
	shl.b32 	%r57, %r20, 2;
	mov.u32 	%r58, _ZZ12block_reduceIfLi128E3MaxET_S1_E4smem;
	add.s32 	%r59, %r58, %r57;
	ld.shared.f32 	%f218, [%r59];
$L__BB0_17:
	setp.lt.s32 	%p51, %r129, %r38;
	mov.b32 	%r60, %f218;
	shfl.sync.bfly.b32	%r61|%p52, %r60, 16, 31, 16777215;
	mov.b32 	%f98, %r61;
	setp.gt.f32 	%p53, %f218, %f98;
	selp.f32 	%f99, %f218, %f98, %p53;
	mov.b32 	%r62, %f99;
	shfl.sync.bfly.b32	%r63|%p54, %r62, 8, 31, 16777215;
	mov.b32 	%f100, %r63;
	setp.gt.f32 	%p55, %f99, %f100;
	selp.f32 	%f101, %f99, %f100, %p55;
	mov.b32 	%r64, %f101;
	shfl.sync.bfly.b32	%r65|%p56, %r64, 4, 31, 16777215;
	mov.b32 	%f102, %r65;
	setp.gt.f32 	%p57, %f101, %f102;
	selp.f32 	%f103, %f101, %f102, %p57;
	mov.b32 	%r66, %f103;
	shfl.sync.bfly.b32	%r67|%p58, %r66, 2, 31, 16777215;
	mov.b32 	%f104, %r67;
	setp.gt.f32 	%p59, %f103, %f104;
	selp.f32 	%f105, %f103, %f104, %p59;
	mov.b32 	%r68, %f105;
	shfl.sync.bfly.b32	%r69|%p60, %r68, 1, 31, 16777215;
	mov.b32 	%f106, %r69;
	setp.gt.f32 	%p61, %f105, %f106;
	selp.f32 	%f22, %f105, %f106, %p61;
	mov.f32 	%f220, 0f00000000;
	@%p51 bra 	$L__BB0_18;
	bra.uni 	$L__BB0_24;
$L__BB0_18:
	not.b32 	%r70, %r129;
	add.s32 	%r21, %r38, %r70;
	and.b32  	%r71, %r21, 384;
	setp.eq.s32 	%p62, %r71, 384;
	mov.f32 	%f220, 0f00000000;
	mov.u32 	%r126, %r129;
	@%p62 bra 	$L__BB0_21;
	add.s64 	%rd38, %rd23, %rd22;
	add.s64 	%rd52, %rd1, %rd38;
	shr.u32 	%r72, %r21, 7;
	add.s32 	%r73, %r72, 1;
	and.b32  	%r74, %r73, 3;
	neg.s32 	%r124, %r74;
	mov.f32 	%f220, 0f00000000;
	mov.u32 	%r126, %r129;
$L__BB0_20:
	.pragma "nounroll";
	ld.global.f32 	%f110, [%rd52];
	sub.f32 	%f111, %f110, %f22;
	fma.rn.f32 	%f112, %f111, 0f3BBB989D, 0f3F000000;
	cvt.sat.f32.f32 	%f113, %f112;
	mov.f32 	%f114, 0f4B400001;
	mov.f32 	%f115, 0f437C0000;
	fma.rm.f32 	%f116, %f113, %f115, %f114;
	add.f32 	%f117, %f116, 0fCB40007F;
	neg.f32 	%f118, %f117;
	fma.rn.f32 	%f119, %f111, 0f3FB8AA3B, %f118;
	fma.rn.f32 	%f120, %f111, 0f32A57060, %f119;
	mov.b32 	%r75, %f116;
	shl.b32 	%r76, %r75, 23;
	mov.b32 	%f121, %r76;
	ex2.approx.ftz.f32 	%f122, %f120;
	mul.f32 	%f123, %f122, %f121;
	st.global.f32 	[%rd52], %f123;
	add.f32 	%f220, %f220, %f123;
	add.s32 	%r126, %r126, 128;
	add.s64 	%rd52, %rd52, 512;
	add.s32 	%r124, %r124, 1;
	setp.ne.s32 	%p63, %r124, 0;
	@%p63 bra 	$L__BB0_20;
$L__BB0_21:
	setp.lt.u32 	%p64, %r21, 384;
	@%p64 bra 	$L__BB0_24;
	mul.wide.u32 	%rd39, %r126, 4;
	add.s64 	%rd41, %rd39, %rd22;
	add.s64 	%rd42, %rd41, %rd1;
	add.s64 	%rd53, %rd42, 1024;
$L__BB0_23:
	ld.global.f32 	%f124, [%rd53+-1024];
	sub.f32 	%f125, %f124, %f22;
	fma.rn.f32 	%f126, %f125, 0f3BBB989D, 0f3F000000;
	cvt.sat.f32.f32 	%f127, %f126;
	mov.f32 	%f128, 0f4B400001;
	mov.f32 	%f129, 0f437C0000;
	fma.rm.f32 	%f130, %f127, %f129, %f128;
	add.f32 	%f131, %f130, 0fCB40007F;
	neg.f32 	%f132, %f131;
	fma.rn.f32 	%f133, %f125, 0f3FB8AA3B, %f132;
	fma.rn.f32 	%f134, %f125, 0f32A57060, %f133;
	mov.b32 	%r77, %f130;
	shl.b32 	%r78, %r77, 23;
	mov.b32 	%f135, %r78;
	ex2.approx.ftz.f32 	%f136, %f134;
	mul.f32 	%f137, %f136, %f135;
	st.global.f32 	[%rd53+-1024], %f137;
	add.f32 	%f138, %f220, %f137;
	ld.global.f32 	%f139, [%rd53+-512];
	sub.f32 	%f140, %f139, %f22;
	fma.rn.f32 	%f141, %f140, 0f3BBB989D, 0f3F000000;
	cvt.sat.f32.f32 	%f142, %f141;
	fma.rm.f32 	%f143, %f142, %f129, %f128;
	add.f32 	%f144, %f143, 0fCB40007F;
	neg.f32 	%f145, %f144;
	fma.rn.f32 	%f146, %f140, 0f3FB8AA3B, %f145;
	fma.rn.f32 	%f147, %f140, 0f32A57060, %f146;
	mov.b32 	%r79, %f143;
	shl.b32 	%r80, %r79, 23;
	mov.b32 	%f148, %r80;
	ex2.approx.ftz.f32 	%f149, %f147;
	mul.f32 	%f150, %f149, %f148;
	st.global.f32 	[%rd53+-512], %f150;
	add.f32 	%f151, %f138, %f150;
	ld.global.f32 	%f152, [%rd53];
	sub.f32 	%f153, %f152, %f22;
	fma.rn.f32 	%f154, %f153, 0f3BBB989D, 0f3F000000;
	cvt.sat.f32.f32 	%f155, %f154;
	fma.rm.f32 	%f156, %f155, %f129, %f128;
	add.f32 	%f157, %f156, 0fCB40007F;
	neg.f32 	%f158, %f157;
	fma.rn.f32 	%f159, %f153, 0f3FB8AA3B, %f158;
	fma.rn.f32 	%f160, %f153, 0f32A57060, %f159;
	mov.b32 	%r81, %f156;
	shl.b32 	%r82, %r81, 23;
	mov.b32 	%f161, %r82;
	ex2.approx.ftz.f32 	%f162, %f160;
	mul.f32 	%f163, %f162, %f161;
	st.global.f32 	[%rd53], %f163;
	add.f32 	%f164, %f151, %f163;
	ld.global.f32 	%f165, [%rd53+512];
	sub.f32 	%f166, %f165, %f22;
	fma.rn.f32 	%f167, %f166, 0f3BBB989D, 0f3F000000;
	cvt.sat.f32.f32 	%f168, %f167;
	fma.rm.f32 	%f169, %f168, %f129, %f128;
	add.f32 	%f170, %f169, 0fCB40007F;
	neg.f32 	%f171, %f170;
	fma.rn.f32 	%f172, %f166, 0f3FB8AA3B, %f171;
	fma.rn.f32 	%f173, %f166, 0f32A57060, %f172;
	mov.b32 	%r83, %f169;
	shl.b32 	%r84, %r83, 23;
	mov.b32 	%f174, %r84;
	ex2.approx.ftz.f32 	%f175, %f173;
	mul.f32 	%f176, %f175, %f174;
	st.global.f32 	[%rd53+512], %f176;
	add.f32 	%f220, %f164, %f176;
	add.s32 	%r126, %r126, 512;
	add.s64 	%rd53, %rd53, 2048;
	setp.lt.s32 	%p65, %r126, %r38;
	@%p65 bra 	$L__BB0_23;
$L__BB0_24:
	setp.ne.s32 	%p66, %r20, 0;
	mov.b32 	%r85, %f220;
	shfl.sync.bfly.b32	%r86|%p67, %r85, 16, 31, 16777215;
	mov.b32 	%f177, %r86;
	add.f32 	%f178, %f220, %f177;
	mov.b32 	%r87, %f178;
	shfl.sync.bfly.b32	%r88|%p68, %r87, 8, 31, 16777215;
	mov.b32 	%f179, %r88;
	add.f32 	%f180, %f178, %f179;
	mov.b32 	%r89, %f180;
	shfl.sync.bfly.b32	%r90|%p69, %r89, 4, 31, 16777215;
	mov.b32 	%f181, %r90;
	add.f32 	%f182, %f180, %f181;
	mov.b32 	%r91, %f182;
	shfl.sync.bfly.b32	%r92|%p70, %r91, 2, 31, 16777215;
	mov.b32 	%f183, %r92;
	add.f32 	%f184, %f182, %f183;
	mov.b32 	%r93, %f184;
	shfl.sync.bfly.b32	%r94|%p71, %r93, 1, 31, 16777215;
	mov.b32 	%f185, %r94;
	add.f32 	%f26, %f184, %f185;
	@%p66 bra 	$L__BB0_26;
	shr.u32 	%r95, %r129, 3;
	mov.u32 	%r96, _ZZ12block_reduceIfLi128E3AddET_S1_E4smem;
	add.s32 	%r97, %r96, %r95;
	st.shared.f32 	[%r97], %f26;
$L__BB0_26:
	setp.gt.u32 	%p72, %r20, 3;
	bar.sync 	0;
	mov.f32 	%f221, 0f00000000;
	@%p72 bra 	$L__BB0_28;
	shl.b32 	%r98, %r20, 2;
	mov.u32 	%r99, _ZZ12block_reduceIfLi128E3AddET_S1_E4smem;
	add.s32 	%r100, %r99, %r98;
	ld.shared.f32 	%f221, [%r100];
$L__BB0_28:
	setp.lt.s32 	%p73, %r129, %r38;
	mov.b32 	%r101, %f221;
	shfl.sync.bfly.b32	%r102|%p74, %r101, 16, 31, 16777215;
	mov.b32 	%f187, %r102;
	add.f32 	%f188, %f221, %f187;
	mov.b32 	%r103, %f188;
	shfl.sync.bfly.b32	%r104|%p75, %r103, 8, 31, 16777215;
	mov.b32 	%f189, %r104;
	add.f32 	%f190, %f188, %f189;
	mov.b32 	%r105, %f190;
	shfl.sync.bfly.b32	%r106|%p76, %r105, 4, 31, 16777215;
	mov.b32 	%f191, %r106;
	add.f32 	%f192, %f190, %f191;
	mov.b32 	%r107, %f192;
	shfl.sync.bfly.b32	%r108|%p77, %r107, 2, 31, 16777215;
	mov.b32 	%f193, %r108;
	add.f32 	%f194, %f192, %f193;
	mov.b32 	%r109, %f194;
	shfl.sync.bfly.b32	%r110|%p78, %r109, 1, 31, 16777215;
	mov.b32 	%f195, %r110;
	add.f32 	%f29, %f194, %f195;
	@%p73 bra 	$L__BB0_29;
	bra.uni 	$L__BB0_35;
$L__BB0_29:
	not.b32 	%r111, %r129;
	add.s32 	%r30, %r38, %r111;
	and.b32  	%r112, %r30, 384;
	setp.eq.s32 	%p79, %r112, 384;
	@%p79 bra 	$L__BB0_32;
	shr.u32 	%r113, %r30, 7;
	add.s32 	%r114, %r113, 1;
	and.b32  	%r115, %r114, 3;
	add.s64 	%rd45, %rd23, %rd22;
	add.s64 	%rd54, %rd1, %rd45;
	neg.s32 	%r128, %r115;
	shl.b32 	%r116, %r114, 7;
	and.b32  	%r117, %r116, 384;
	add.s32 	%r129, %r129, %r117;
$L__BB0_31:
	.pragma "nounroll";
	ld.global.f32 	%f196, [%rd54];
	div.rn.f32 	%f197, %f196, %f29;
	st.global.f32 	[%rd54], %f197;
	add.s64 	%rd54, %rd54, 512;
	add.s32 	%r128, %r128, 1;
	setp.ne.s32 	%p80, %r128, 0;
	@%p80 bra 	$L__BB0_31;
$L__BB0_32:
	setp.lt.u32 	%p81, %r30, 384;
	@%p81 bra 	$L__BB0_35;
	mul.wide.u32 	%rd46, %r129, 4;
	add.s64 	%rd48, %rd46, %rd22;
	add.s64 	%rd49, %rd48, %rd1;
	add.s64 	%rd55, %rd49, 1024;
$L__BB0_34:
	ld.global.f32 	%f198, [%rd55+-1024];
	div.rn.f32 	%f199, %f198, %f29;
	st.global.f32 	[%rd55+-1024], %f199;
	ld.global.f32 	%f200, [%rd55+-512];
	div.rn.f32 	%f201, %f200, %f29;
	st.global.f32 	[%rd55+-512], %f201;
	ld.global.f32 	%f202, [%rd55];
	div.rn.f32 	%f203, %f202, %f29;
	st.global.f32 	[%rd55], %f203;
	ld.global.f32 	%f204, [%rd55+512];
	div.rn.f32 	%f205, %f204, %f29;
	st.global.f32 	[%rd55+512], %f205;
	add.s32 	%r129, %r129, 512;
	add.s64 	%rd55, %rd55, 2048;
	setp.lt.s32 	%p82, %r129, %r38;
	@%p82 bra 	$L__BB0_34;
$L__BB0_35:
	ret;

}
	// .globl	_Z17softmax_kernel_v2ILi128EEvPfii
.visible .entry _Z17softmax_kernel_v2ILi128EEvPfii(
	.param .u64 .ptr .align 1 _Z17softmax_kernel_v2ILi128EEvPfii_param_0,
	.param .u32 _Z17softmax_kernel_v2ILi128EEvPfii_param_1,
	.param .u32 _Z17softmax_kernel_v2ILi128EEvPfii_param_2
)
{
	.reg .pred 	%p<65>;
	.reg .b32 	%r<107>;
	.reg .b32 	%f<194>;
	.reg .b64 	%rd<57>;

	ld.param.u64 	%rd21, [_Z17softmax_kernel_v2ILi128EEvPfii_param_0];
	ld.param.u32 	%r40, [_Z17softmax_kernel_v2ILi128EEvPfii_param_1];
	ld.param.u32 	%r39, [_Z17softmax_kernel_v2ILi128EEvPfii_param_2];
	mov.u32 	%r1, %tid.x;
	shr.u32 	%r41, %r1, 5;
	mov.u32 	%r42, %ctaid.x;
	shl.b32 	%r43, %r42, 2;
	add.s32 	%r2, %r43, %r41;
	setp.ge.s32 	%p1, %r2, %r40;
	@%p1 bra 	$L__BB1_28;
	cvta.to.global.u64 	%rd1, %rd21;
	mul.lo.s32 	%r3, %r39, %r2;
	mul.wide.s32 	%rd22, %r3, 4;
	add.s64 	%rd2, %rd1, %rd22;
	and.b32  	%r105, %r1, 31;
	shl.b32 	%r44, %r1, 2;
	cvt.u64.u32 	%rd23, %r44;
	and.b64  	%rd24, %rd23, 124;
	add.s64 	%rd25, %rd2, %rd24;
	ld.global.f32 	%f191, [%rd25];
	setp.ge.s32 	%p2, %r105, %r39;
	@%p2 bra 	$L__BB1_14;
	not.b32 	%r45, %r105;
	add.s32 	%r46, %r39, %r45;
	shr.u32 	%r47, %r46, 5;
	add.s32 	%r5, %r47, 1;
	and.b32  	%r6, %r5, 15;
	setp.lt.u32 	%p3, %r46, 480;
	mov.u32 	%r99, %r105;
	@%p3 bra 	$L__BB1_5;
	and.b32  	%r48, %r5, 268435440;
	neg.s32 	%r98, %r48;
	and.b32  	%r49, %r1, 31;
	mul.wide.u32 	%rd27, %r49, 4;
	add.s64 	%rd28, %rd22, %rd27;
	add.s64 	%rd29, %rd28, %rd1;
	add.s64 	%rd52, %rd29, 1024;
	mov.u32 	%r99, %r105;
$L__BB1_4:
	.pragma "nounroll";
	ld.global.f32 	%f25, [%rd52+-1024];
	setp.gt.f32 	%p4, %f25, %f191;
	selp.f32 	%f26, %f25, %f191, %p4;
	ld.global.f32 	%f27, [%rd52+-896];
	setp.gt.f32 	%p5, %f27, %f26;
	selp.f32 	%f28, %f27, %f26, %p5;
	ld.global.f32 	%f29, [%rd52+-768];
	setp.gt.f32 	%p6, %f29, %f28;
	selp.f32 	%f30, %f29, %f28, %p6;
	ld.global.f32 	%f31, [%rd52+-640];
	setp.gt.f32 	%p7, %f31, %f30;
	selp.f32 	%f32, %f31, %f30, %p7;
	ld.global.f32 	%f33, [%rd52+-512];
	setp.gt.f32 	%p8, %f33, %f32;
	selp.f32 	%f34, %f33, %f32, %p8;
	ld.global.f32 	%f35, [%rd52+-384];
	setp.gt.f32 	%p9, %f35, %f34;
	selp.f32 	%f36, %f35, %f34, %p9;
	ld.global.f32 	%f37, [%rd52+-256];
	setp.gt.f32 	%p10, %f37, %f36;
	selp.f32 	%f38, %f37, %f36, %p10;
	ld.global.f32 	%f39, [%rd52+-128];
	setp.gt.f32 	%p11, %f39, %f38;
	selp.f32 	%f40, %f39, %f38, %p11;
	ld.global.f32 	%f41, [%rd52];
	setp.gt.f32 	%p12, %f41, %f40;
	selp.f32 	%f42, %f41, %f40, %p12;
	ld.global.f32 	%f43, [%rd52+128];
	setp.gt.f32 	%p13, %f43, %f42;
	selp.f32 	%f44, %f43, %f42, %p13;
	ld.global.f32 	%f45, [%rd52+256];
	setp.gt.f32 	%p14, %f45, %f44;
	selp.f32 	%f46, %f45, %f44, %p14;
	ld.global.f32 	%f47, [%rd52+384];
	setp.gt.f32 	%p15, %f47, %f46;
	selp.f32 	%f48, %f47, %f46, %p15;
	ld.global.f32 	%f49, [%rd52+512];
	setp.gt.f32 	%p16, %f49, %f48;
	selp.f32 	%f50, %f49, %f48, %p16;
	ld.global.f32 	%f51, [%rd52+640];
	setp.gt.f32 	%p17, %f51, %f50;
	selp.f32 	%f52, %f51, %f50, %p17;
	ld.global.f32 	%f53, [%rd52+768];
	setp.gt.f32 	%p18, %f53, %f52;
	selp.f32 	%f54, %f53, %f52, %p18;
	ld.global.f32 	%f55, [%rd52+896];
	setp.gt.f32 	%p19, %f55, %f54;
	selp.f32 	%f191, %f55, %f54, %p19;
	add.s32 	%r99, %r99, 512;
	add.s32 	%r98, %r98, 16;
	add.s64 	%rd52, %rd52, 2048;
	setp.eq.s32 	%p20, %r98, 0;
	@%p20 bra 	$L__BB1_5;
	bra.uni 	$L__BB1_4;
$L__BB1_5:
	setp.eq.s32 	%p21, %r6, 0;
	@%p21 bra 	$L__BB1_14;
	and.b32  	%r9, %r5, 7;
	setp.lt.u32 	%p22, %r6, 8;
	@%p22 bra 	$L__BB1_8;
	mul.wide.u32 	%rd30, %r99, 4;
	add.s64 	%rd31, %rd2, %rd30;
	ld.global.f32 	%f57, [%rd31];
	setp.gt.f32 	%p23, %f57, %f191;
	selp.f32 	%f58, %f57, %f191, %p23;
	ld.global.f32 	%f59, [%rd31+128];
	setp.gt.f32 	%p24, %f59, %f58;
	selp.f32 	%f60, %f59, %f58, %p24;
	ld.global.f32 	%f61, [%rd31+256];
	setp.gt.f32 	%p25, %f61, %f60;
	selp.f32 	%f62, %f61, %f60, %p25;
	ld.global.f32 	%f63, [%rd31+384];
	setp.gt.f32 	%p26, %f63, %f62;
	selp.f32 	%f64, %f63, %f62, %p26;
	ld.global.f32 	%f65, [%rd31+512];
	setp.gt.f32 	%p27, %f65, %f64;
	selp.f32 	%f66, %f65, %f64, %p27;
	ld.global.f32 	%f67, [%rd31+640];
	setp.gt.f32 	%p28, %f67, %f66;
	selp.f32 	%f68, %f67, %f66, %p28;
	ld.global.f32 	%f69, [%rd31+768];
	setp.gt.f32 	%p29, %f69, %f68;
	selp.f32 	%f70, %f69, %f68, %p29;
	ld.global.f32 	%f71, [%rd31+896];
	setp.gt.f32 	%p30, %f71, %f70;
	selp.f32 	%f191, %f71, %f70, %p30;
	add.s32 	%r99, %r99, 256;
$L__BB1_8:
	setp.eq.s32 	%p31, %r9, 0;
	@%p31 bra 	$L__BB1_14;
	and.b32  	%r12, %r5, 3;
	setp.lt.u32 	%p32, %r9, 4;
	@%p32 bra 	$L__BB1_11;
	mul.wide.u32 	%rd32, %r99, 4;
	add.s64 	%rd33, %rd2, %rd32;
	ld.global.f32 	%f73, [%rd33];
	setp.gt.f32 	%p33, %f73, %f191;
	selp.f32 	%f74, %f73, %f191, %p33;
	ld.global.f32 	%f75, [%rd33+128];
	setp.gt.f32 	%p34, %f75, %f74;
	selp.f32 	%f76, %f75, %f74, %p34;
	ld.global.f32 	%f77, [%rd33+256];
	setp.gt.f32 	%p35, %f77, %f76;
	selp.f32 	%f78, %f77, %f76, %p35;
	ld.global.f32 	%f79, [%rd33+384];
	setp.gt.f32 	%p36, %f79, %f78;
	selp.f32 	%f191, %f79, %f78, %p36;
	add.s32 	%r99, %r99, 128;
$L__BB1_11:
	setp.eq.s32 	%p37, %r12, 0;
	@%p37 bra 	$L__BB1_14;
	mul.wide.u32 	%rd35, %r99, 4;
	add.s64 	%rd36, %rd22, %rd35;
	add.s64 	%rd51, %rd1, %rd36;
	neg.s32 	%r97, %r12;
$L__BB1_13:
	.pragma "nounroll";
	ld.global.f32 	%f80, [%rd51];
	setp.gt.f32 	%p38, %f80, %f191;
	selp.f32 	%f191, %f80, %f191, %p38;
	add.s64 	%rd51, %rd51, 128;
	add.s32 	%r97, %r97, 1;
	setp.eq.s32 	%p39, %r97, 0;
	@%p39 bra 	$L__BB1_14;
	bra.uni 	$L__BB1_13;
$L__BB1_14:
	setp.lt.s32 	%p40, %r105, %r39;
	mov.b32 	%r50, %f191;
	shfl.sync.bfly.b32	%r51|%p41, %r50, 16, 31, 16777215;
	mov.b32 	%f82, %r51;
	setp.gt.f32 	%p42, %f191, %f82;
	selp.f32 	%f83, %f191, %f82, %p42;
	mov.b32 	%r52, %f83;
	shfl.sync.bfly.b32	%r53|%p43, %r52, 8, 31, 16777215;
	mov.b32 	%f84, %r53;
	setp.gt.f32 	%p44, %f83, %f84;
	selp.f32 	%f85, %f83, %f84, %p44;
	mov.b32 	%r54, %f85;
	shfl.sync.bfly.b32	%r55|%p45, %r54, 4, 31, 16777215;
	mov.b32 	%f86, %r55;
	setp.gt.f32 	%p46, %f85, %f86;
	selp.f32 	%f87, %f85, %f86, %p46;
	mov.b32 	%r56, %f87;
	shfl.sync.bfly.b32	%r57|%p47, %r56, 2, 31, 16777215;
	mov.b32 	%f88, %r57;
	setp.gt.f32 	%p48, %f87, %f88;
	selp.f32 	%f89, %f87, %f88, %p48;
	mov.b32 	%r58, %f89;
	shfl.sync.bfly.b32	%r59|%p49, %r58, 1, 31, 16777215;
	mov.b32 	%f90, %r59;
	setp.gt.f32 	%p50, %f89, %f90;
	selp.f32 	%f19, %f89, %f90, %p50;
	mov.f32 	%f193, 0f00000000;
	@%p40 bra 	$L__BB1_15;
	bra.uni 	$L__BB1_21;
$L__BB1_15:
	not.b32 	%r60, %r105;
	add.s32 	%r22, %r39, %r60;
	and.b32  	%r61, %r22, 96;
	setp.eq.s32 	%p51, %r61, 96;
	mov.f32 	%f193, 0f00000000;
	mov.u32 	%r102, %r105;
	@%p51 bra 	$L__BB1_18;
	and.b32  	%r62, %r1, 31;
	mul.wide.u32 	%rd38, %r62, 4;
	add.s64 	%rd39, %rd22, %rd38;
	add.s64 	%rd53, %rd1, %rd39;
	shr.u32 	%r63, %r22, 5;
	add.s32 	%r64, %r63, 1;
	and.b32  	%r65, %r64, 3;
	neg.s32 	%r100, %r65;
	mov.f32 	%f193, 0f00000000;
	mov.u32 	%r102, %r105;
$L__BB1_17:
	.pragma "nounroll";
	ld.global.f32 	%f94, [%rd53];
	sub.f32 	%f95, %f94, %f19;
	fma.rn.f32 	%f96, %f95, 0f3BBB989D, 0f3F000000;
	cvt.sat.f32.f32 	%f97, %f96;
	mov.f32 	%f98, 0f4B400001;
	mov.f32 	%f99, 0f437C0000;
	fma.rm.f32 	%f100, %f97, %f99, %f98;
	add.f32 	%f101, %f100, 0fCB40007F;
	neg.f32 	%f102, %f101;
	fma.rn.f32 	%f103, %f95, 0f3FB8AA3B, %f102;
	fma.rn.f32 	%f104, %f95, 0f32A57060, %f103;
	mov.b32 	%r66, %f100;
	shl.b32 	%r67, %r66, 23;
	mov.b32 	%f105, %r67;
	ex2.approx.ftz.f32 	%f106, %f104;
	mul.f32 	%f107, %f106, %f105;
	st.global.f32 	[%rd53], %f107;
	add.f32 	%f193, %f193, %f107;
	add.s32 	%r102, %r102, 32;
	add.s64 	%rd53, %rd53, 128;
	add.s32 	%r100, %r100, 1;
	setp.ne.s32 	%p52, %r100, 0;
	@%p52 bra 	$L__BB1_17;
$L__BB1_18:
	setp.lt.u32 	%p53, %r22, 96;
	@%p53 bra 	$L__BB1_21;
	mul.wide.u32 	%rd41, %r102, 4;
	add.s64 	%rd42, %rd22, %rd41;
	add.s64 	%rd43, %rd42, %rd1;
	add.s64 	%rd54, %rd43, 256;
$L__BB1_20:
	ld.global.f32 	%f108, [%rd54+-256];
	sub.f32 	%f109, %f108, %f19;
	fma.rn.f32 	%f110, %f109, 0f3BBB989D, 0f3F000000;
	cvt.sat.f32.f32 	%f111, %f110;
	mov.f32 	%f112, 0f4B400001;
	mov.f32 	%f113, 0f437C0000;
	fma.rm.f32 	%f114, %f111, %f113, %f112;
	add.f32 	%f115, %f114, 0fCB40007F;
	neg.f32 	%f116, %f115;
	fma.rn.f32 	%f117, %f109, 0f3FB8AA3B, %f116;
	fma.rn.f32 	%f118, %f109, 0f32A57060, %f117;
	mov.b32 	%r68, %f114;
	shl.b32 	%r69, %r68, 23;
	mov.b32 	%f119, %r69;
	ex2.approx.ftz.f32 	%f120, %f118;
	mul.f32 	%f121, %f120, %f119;
	st.global.f32 	[%rd54+-256], %f121;
	add.f32 	%f122, %f193, %f121;
	ld.global.f32 	%f123, [%rd54+-128];
	sub.f32 	%f124, %f123, %f19;
	fma.rn.f32 	%f125, %f124, 0f3BBB989D, 0f3F000000;
	cvt.sat.f32.f32 	%f126, %f125;
	fma.rm.f32 	%f127, %f126, %f113, %f112;
	add.f32 	%f128, %f127, 0fCB40007F;
	neg.f32 	%f129, %f128;
	fma.rn.f32 	%f130, %f124, 0f3FB8AA3B, %f129;
	fma.rn.f32 	%f131, %f124, 0f32A57060, %f130;
	mov.b32 	%r70, %f127;
	shl.b32 	%r71, %r70, 23;
	mov.b32 	%f132, %r71;
	ex2.approx.ftz.f32 	%f133, %f131;
	mul.f32 	%f134, %f133, %f132;
	st.global.f32 	[%rd54+-128], %f134;
	add.f32 	%f135, %f122, %f134;
	ld.global.f32 	%f136, [%rd54];
	sub.f32 	%f137, %f136, %f19;
	fma.rn.f32 	%f138, %f137, 0f3BBB989D, 0f3F000000;
	cvt.sat.f32.f32 	%f139, %f138;
	fma.rm.f32 	%f140, %f139, %f113, %f112;
	add.f32 	%f141, %f140, 0fCB40007F;
	neg.f32 	%f142, %f141;
	fma.rn.f32 	%f143, %f137, 0f3FB8AA3B, %f142;
	fma.rn.f32 	%f144, %f137, 0f32A57060, %f143;
	mov.b32 	%r72, %f140;
	shl.b32 	%r73, %r72, 23;
	mov.b32 	%f145, %r73;
	ex2.approx.ftz.f32 	%f146, %f144;
	mul.f32 	%f147, %f146, %f145;
	st.global.f32 	[%rd54], %f147;
	add.f32 	%f148, %f135, %f147;
	ld.global.f32 	%f149, [%rd54+128];
	sub.f32 	%f150, %f149, %f19;
	fma.rn.f32 	%f151, %f150, 0f3BBB989D, 0f3F000000;
	cvt.sat.f32.f32 	%f152, %f151;
	fma.rm.f32 	%f153, %f152, %f113, %f112;
	add.f32 	%f154, %f153, 0fCB40007F;
	neg.f32 	%f155, %f154;
	fma.rn.f32 	%f156, %f150, 0f3FB8AA3B, %f155;
	fma.rn.f32 	%f157, %f150, 0f32A57060, %f156;
	mov.b32 	%r74, %f153;
	shl.b32 	%r75, %r74, 23;
	mov.b32 	%f158, %r75;
	ex2.approx.ftz.f32 	%f159, %f157;
	mul.f32 	%f160, %f159, %f158;
	st.global.f32 	[%rd54+128], %f160;
	add.f32 	%f193, %f148, %f160;
	add.s32 	%r102, %r102, 128;
	add.s64 	%rd54, %rd54, 512;
	setp.lt.s32 	%p54, %r102, %r39;
	@%p54 bra 	$L__BB1_20;
$L__BB1_21:
	setp.lt.s32 	%p55, %r105, %r39;
	mov.b32 	%r76, %f193;
	shfl.sync.bfly.b32	%r77|%p56, %r76, 16, 31, 16777215;
	mov.b32 	%f161, %r77;
	add.f32 	%f162, %f193, %f161;
	mov.b32 	%r78, %f162;
	shfl.sync.bfly.b32	%r79|%p57, %r78, 8, 31, 16777215;
	mov.b32 	%f163, %r79;
	add.f32 	%f164, %f162, %f163;
	mov.b32 	%r80, %f164;
	shfl.sync.bfly.b32	%r81|%p58, %r80, 4, 31, 16777215;
	mov.b32 	%f165, %r81;
	add.f32 	%f166, %f164, %f165;
	mov.b32 	%r82, %f166;
	shfl.sync.bfly.b32	%r83|%p59, %r82, 2, 31, 16777215;
	mov.b32 	%f167, %r83;
	add.f32 	%f168, %f166, %f167;
	mov.b32 	%r84, %f168;
	shfl.sync.bfly.b32	%r85|%p60, %r84, 1, 31, 16777215;
	mov.b32 	%f169, %r85;
	add.f32 	%f23, %f168, %f169;
	@%p55 bra 	$L__BB1_22;
	bra.uni 	$L__BB1_28;
$L__BB1_22:
	not.b32 	%r86, %r105;
	add.s32 	%r31, %r39, %r86;
	and.b32  	%r87, %r31, 96;
	setp.eq.s32 	%p61, %r87, 96;
	@%p61 bra 	$L__BB1_25;
	shr.u32 	%r88, %r31, 5;
	add.s32 	%r89, %r88, 1;
	and.b32  	%r90, %r89, 3;
	mul.wide.u32 	%rd45, %r105, 4;
	add.s64 	%rd46, %rd22, %rd45;
	add.s64 	%rd55, %rd1, %rd46;
	neg.s32 	%r104, %r90;
	shl.b32 	%r92, %r89, 5;
	and.b32  	%r93, %r92, 96;
	or.b32  	%r105, %r93, %r105;
$L__BB1_24:
	.pragma "nounroll";
	ld.global.f32 	%f170, [%rd55];
	div.rn.f32 	%f171, %f170, %f23;
	st.global.f32 	[%rd55], %f171;
	add.s64 	%rd55, %rd55, 128;
	add.s32 	%r104, %r104, 1;
	setp.ne.s32 	%p62, %r104, 0;
	@%p62 bra 	$L__BB1_24;
$L__BB1_25:
	setp.lt.u32 	%p63, %r31, 96;
	@%p63 bra 	$L__BB1_28;
	mul.wide.u32 	%rd48, %r105, 4;
	add.s64 	%rd49, %rd22, %rd48;
	add.s64 	%rd50, %rd49, %rd1;
	add.s64 	%rd56, %rd50, 256;
$L__BB1_27:
	ld.global.f32 	%f172, [%rd56+-256];
	div.rn.f32 	%f173, %f172, %f23;
	st.global.f32 	[%rd56+-256], %f173;
	ld.global.f32 	%f174, [%rd56+-128];
	div.rn.f32 	%f175, %f174, %f23;
	st.global.f32 	[%rd56+-128], %f175;
	ld.global.f32 	%f176, [%rd56];
	div.rn.f32 	%f177, %f176, %f23;
	st.global.f32 	[%rd56], %f177;
	ld.global.f32 	%f178, [%rd56+128];
	div.rn.f32 	%f179, %f178, %f23;
	st.global.f32 	[%rd56+128], %f179;
	add.s32 	%r105, %r105, 128;
	add.s64 	%rd56, %rd56, 512;
	setp.lt.s32 	%p64, %r105, %r39;
	@%p64 bra 	$L__BB1_27;
$L__BB1_28:
	ret;

}


// ===== COMPILED SASS (sm_100) =====

	.target	sm_100

	.elftype	@"ET_EXEC"


//--------------------- .note.nv.tkinfo           --------------------------
	.section	.note.nv.tkinfo,"",@"SHT_NOTE"
	.sectionflags	@"SHF_NOTE_NV_TKINFO"
	.tkinfo
        /*0018*/ 	.word	0x00000002
        /*0030*/ 	.string	""
        /*0030*/ 	.string	"ptxas"
        /*0030*/ 	.string	"Cuda compilation tools, release 13.0, V13.0.88"
        /*0030*/ 	.string	"Build cuda_13.0.r13.0/compiler.36424714_0"
        /*0030*/ 	.string	"-arch sm_100 -m 64 "



//--------------------- .note.nv.cuinfo           --------------------------
	.section	.note.nv.cuinfo,"",@"SHT_NOTE"
	.sectionflags	@"SHF_NOTE_NV_CUINFO"
        /*0018*/ 	.short	0x0002
        /*001a*/ 	.short	0x0064
        /*001c*/ 	.short	0x0082
	.zero		2


//--------------------- .nv.info                  --------------------------
	.section	.nv.info,"",@"SHT_CUDA_INFO"
	.align	4


	//----- nvinfo : EIATTR_REGCOUNT
	.align		4
        /*0000*/ 	.byte	0x04, 0x2f
        /*0002*/ 	.short	(.L_1 - .L_0)
	.align		4
.L_0:
        /*0004*/ 	.word	index@(_Z14softmax_kernelILi128EEvPfii)
        /*0008*/ 	.word	0x0000001e


	//----- nvinfo : EIATTR_FRAME_SIZE
	.align		4
.L_1:
        /*000c*/ 	.byte	0x04, 0x11
        /*000e*/ 	.short	(.L_3 - .L_2)
	.align		4
.L_2:
        /*0010*/ 	.word	index@($__internal_1_$__cuda_sm3x_div_rn_noftz_f32_slowpath)
        /*0014*/ 	.word	0x00000000


	//----- nvinfo : EIATTR_FRAME_SIZE
	.align		4
.L_3:
        /*0018*/ 	.byte	0x04, 0x11
        /*001a*/ 	.short	(.L_5 - .L_4)
	.align		4
.L_4:
        /*001c*/ 	.word	index@(_Z14softmax_kernelILi128EEvPfii)
        /*0020*/ 	.word	0x00000000


	//----- nvinfo : EIATTR_REGCOUNT
	.align		4
.L_5:
        /*0024*/ 	.byte	0x04, 0x2f
        /*0026*/ 	.short	(.L_7 - .L_6)
	.align		4
.L_6:
        /*0028*/ 	.word	index@(_Z17softmax_kernel_v2ILi128EEvPfii)
        /*002c*/ 	.word	0x0000001e


	//----- nvinfo : EIATTR_FRAME_SIZE
	.align		4
.L_7:
        /*0030*/ 	.byte	0x04, 0x11
        /*0032*/ 	.short	(.L_9 - .L_8)
	.align		4
.L_8:
        /*0034*/ 	.word	index@($__internal_0_$__cuda_sm3x_div_rn_noftz_f32_slowpath)
        /*0038*/ 	.word	0x00000000


	//----- nvinfo : EIATTR_FRAME_SIZE
	.align		4
.L_9:
        /*003c*/ 	.byte	0x04, 0x11
        /*003e*/ 	.short	(.L_11 - .L_10)
	.align		4
.L_10:
        /*0040*/ 	.word	index@(_Z17softmax_kernel_v2ILi128EEvPfii)
        /*0044*/ 	.word	0x00000000


	//----- nvinfo : EIATTR_MIN_STACK_SIZE
	.align		4
.L_11:
        /*0048*/ 	.byte	0x04, 0x12
        /*004a*/ 	.short	(.L_13 - .L_12)
	.align		4
.L_12:
        /*004c*/ 	.word	index@(_Z17softmax_kernel_v2ILi128EEvPfii)
        /*0050*/ 	.word	0x00000000


	//----- nvinfo : EIATTR_MIN_STACK_SIZE
	.align		4
.L_13:
        /*0054*/ 	.byte	0x04, 0x12
        /*0056*/ 	.short	(.L_15 - .L_14)
	.align		4
.L_14:
        /*0058*/ 	.word	index@(_Z14softmax_kernelILi128EEvPfii)
        /*005c*/ 	.word	0x00000000
.L_15:


//--------------------- .nv.compat                --------------------------
	.section	.nv.compat,"",@"SHT_CUDA_COMPAT_INFO"
	.align	4
        /*0000*/ 	.byte	0x02, 0x09, 0x00, 0x00, 0x02, 0x02, 0x01, 0x00, 0x02, 0x05, 0x05, 0x00, 0x03, 0x07, 0x01, 0x01
        /*0010*/ 	.byte	0x02, 0x03, 0x00, 0x00, 0x02, 0x06, 0x01, 0x00, 0x04, 0x0b, 0x08, 0x00, 0x01, 0x00, 0x00, 0x00
        /*0020*/ 	.byte	0x00, 0x00, 0x00, 0x00


//--------------------- .nv.info._Z17softmax_kernel_v2ILi128EEvPfii --------------------------
	.section	.nv.info._Z17softmax_kernel_v2ILi128EEvPfii,"",@"SHT_CUDA_INFO"
	.sectionflags	@""
	.align	4


	//----- nvinfo : EIATTR_CUDA_API_VERSION
	.align		4
        /*0000*/ 	.byte	0x04, 0x37
        /*0002*/ 	.short	(.L_17 - .L_16)
.L_16:
        /*0004*/ 	.word	0x00000082


	//----- nvinfo : EIATTR_KPARAM_INFO
	.align		4
.L_17:
        /*0008*/ 	.byte	0x04, 0x17
        /*000a*/ 	.short	(.L_19 - .L_18)
.L_18:
        /*000c*/ 	.word	0x00000000
        /*0010*/ 	.short	0x0002
        /*0012*/ 	.short	0x000c
        /*0014*/ 	.byte	0x00, 0xf0, 0x11, 0x00


	//----- nvinfo : EIATTR_KPARAM_INFO
	.align		4
.L_19:
        /*0018*/ 	.byte	0x04, 0x17
        /*001a*/ 	.short	(.L_21 - .L_20)
.L_20:
        /*001c*/ 	.word	0x00000000
        /*0020*/ 	.short	0x0001
        /*0022*/ 	.short	0x0008
        /*0024*/ 	.byte	0x00, 0xf0, 0x11, 0x00


	//----- nvinfo : EIATTR_KPARAM_INFO
	.align		4
.L_21:
        /*0028*/ 	.byte	0x04, 0x17
        /*002a*/ 	.short	(.L_23 - .L_22)
.L_22:
        /*002c*/ 	.word	0x00000000
        /*0030*/ 	.short	0x0000
        /*0032*/ 	.short	0x0000
        /*0034*/ 	.byte	0x00, 0xf5, 0x21, 0x00


	//----- nvinfo : EIATTR_SPARSE_MMA_MASK
	.align		4
.L_23:
        /*0038*/ 	.byte	0x03, 0x50
        /*003a*/ 	.short	0x0000


	//----- nvinfo : EIATTR_MAXREG_COUNT
	.align		4
        /*003c*/ 	.byte	0x03, 0x1b
        /*003e*/ 	.short	0x00ff


	//----- nvinfo : EIATTR_MERCURY_ISA_VERSION
	.align		4
        /*0040*/ 	.byte	0x03, 0x5f
        /*0042*/ 	.short	0x0101


	//----- nvinfo : EIATTR_COOP_GROUP_MASK_REGIDS
	.align		4
        /*0044*/ 	.byte	0x04, 0x29
        /*0046*/ 	.short	(.L_25 - .L_24)


	//   ....[0]....
.L_24:
        /*0048*/ 	.word	0x05000009


	//   ....[1]....
        /*004c*/ 	.word	0x05000009


	//   ....[2]....
        /*0050*/ 	.word	0x05000009


	//   ....[3]....
        /*0054*/ 	.word	0x05000009


	//   ....[4]....
        /*0058*/ 	.word	0x05000009


	//   ....[5]....
        /*005c*/ 	.word	0x05000009


	//   ....[6]....
        /*0060*/ 	.word	0x05000009


	//   ....[7]....
        /*0064*/ 	.word	0x05000009


	//   ....[8]....
        /*0068*/ 	.word	0x05000009


	//   ....[9]....
        /*006c*/ 	.word	0x05000009


	//----- nvinfo : EIATTR_COOP_GROUP_INSTR_OFFSETS
	.align		4
.L_25:
        /*0070*/ 	.byte	0x04, 0x28
        /*0072*/ 	.short	(.L_27 - .L_26)


	//   ....[0]....
.L_26:
        /*0074*/ 	.word	0x00000a90


	//   ....[1]....
        /*0078*/ 	.word	0x00000ad0


	//   ....[2]....
        /*007c*/ 	.word	0x00000b00


	//   ....[3]....
        /*0080*/ 	.word	0x00000b30


	//   ....[4]....
        /*0084*/ 	.word	0x00000b60


	//   ....[5]....
        /*0088*/ 	.word	0x00001240


	//   ....[6]....
        /*008c*/ 	.word	0x00001270


	//   ....[7]....
        /*0090*/ 	.word	0x00001290


	//   ....[8]....
        /*0094*/ 	.word	0x000012b0


	//   ....[9]....
        /*0098*/ 	.word	0x000012d0


	//----- nvinfo : EIATTR_VRC_CTA_INIT_COUNT
	.align		4
.L_27:
        /*009c*/ 	.byte	0x02, 0x4a
	.zero		1
	.zero		1


	//----- nvinfo : EIATTR_EXIT_INSTR_OFFSETS
	.align		4
        /*00a0*/ 	.byte	0x04, 0x1c
        /*00a2*/ 	.short	(.L_29 - .L_28)


	//   ....[0]....
.L_28:
        /*00a4*/ 	.word	0x00000070


	//   ....[1]....
        /*00a8*/ 	.word	0x000012e0


	//   ....[2]....
        /*00ac*/ 	.word	0x00001570


	//   ....[3]....
        /*00b0*/ 	.word	0x00001a50


	//----- nvinfo : EIATTR_CRS_STACK_SIZE
	.align		4
.L_29:
        /*00b4*/ 	.byte	0x04, 0x1e
        /*00b6*/ 	.short	(.L_31 - .L_30)
.L_30:
        /*00b8*/ 	.word	0x00000000


	//----- nvinfo : EIATTR_CBANK_PARAM_SIZE
	.align		4
.L_31:
        /*00bc*/ 	.byte	0x03, 0x19
        /*00be*/ 	.short	0x0010


	//----- nvinfo : EIATTR_PARAM_CBANK
	.align		4
        /*00c0*/ 	.byte	0x04, 0x0a
        /*00c2*/ 	.short	(.L_33 - .L_32)
	.align		4
.L_32:
        /*00c4*/ 	.word	index@(.nv.constant0._Z17softmax_kernel_v2ILi128EEvPfii)
        /*00c8*/ 	.short	0x0380
        /*00ca*/ 	.short	0x0010


	//----- nvinfo : EIATTR_SW_WAR
	.align		4
.L_33:
        /*00cc*/ 	.byte	0x04, 0x36
        /*00ce*/ 	.short	(.L_35 - .L_34)
.L_34:
        /*00d0*/ 	.word	0x00000008
.L_35:


//--------------------- .nv.info._Z14softmax_kernelILi128EEvPfii --------------------------
	.section	.nv.info._Z14softmax_kernelILi128EEvPfii,"",@"SHT_CUDA_INFO"
	.sectionflags	@""
	.align	4


	//----- nvinfo : EIATTR_CUDA_API_VERSION
	.align		4
        /*0000*/ 	.byte	0x04, 0x37
        /*0002*/ 	.short	(.L_37 - .L_36)
.L_36:
        /*0004*/ 	.word	0x00000082


	//----- nvinfo : EIATTR_KPARAM_INFO
	.align		4
.L_37:
        /*0008*/ 	.byte	0x04, 0x17
        /*000a*/ 	.short	(.L_39 - .L_38)
.L_38:
        /*000c*/ 	.word	0x00000000
        /*0010*/ 	.short	0x0002
        /*0012*/ 	.short	0x000c
        /*0014*/ 	.byte	0x00, 0xf0, 0x11, 0x00


	//----- nvinfo : EIATTR_KPARAM_INFO
	.align		4
.L_39:
        /*0018*/ 	.byte	0x04, 0x17
        /*001a*/ 	.short	(.L_41 - .L_40)
.L_40:
        /*001c*/ 	.word	0x00000000
        /*0020*/ 	.short	0x0001
        /*0022*/ 	.short	0x0008
        /*0024*/ 	.byte	0x00, 0xf0, 0x11, 0x00


	//----- nvinfo : EIATTR_KPARAM_INFO
	.align		4
.L_41:
        /*0028*/ 	.byte	0x04, 0x17
        /*002a*/ 	.short	(.L_43 - .L_42)
.L_42:
        /*002c*/ 	.word	0x00000000
        /*0030*/ 	.short	0x0000
        /*0032*/ 	.short	0x0000
        /*0034*/ 	.byte	0x00, 0xf5, 0x21, 0x00


	//----- nvinfo : EIATTR_SPARSE_MMA_MASK
	.align		4
.L_43:
        /*0038*/ 	.byte	0x03, 0x50
        /*003a*/ 	.short	0x0000


	//----- nvinfo : EIATTR_MAXREG_COUNT
	.align		4
        /*003c*/ 	.byte	0x03, 0x1b
        /*003e*/ 	.short	0x00ff


	//----- nvinfo : EIATTR_NUM_BARRIERS
	.align		4
        /*0040*/ 	.byte	0x02, 0x4c
        /*0042*/ 	.byte	0x01
	.zero		1


	//----- nvinfo : EIATTR_MERCURY_ISA_VERSION
	.align		4
        /*0044*/ 	.byte	0x03, 0x5f
        /*0046*/ 	.short	0x0101


	//----- nvinfo : EIATTR_COOP_GROUP_MASK_REGIDS
	.align		4
        /*0048*/ 	.byte	0x04, 0x29
        /*004a*/ 	.short	(.L_45 - .L_44)


	//   ....[0]....
.L_44:
        /*004c*/ 	.word	0x05000009


	//   ....[1]....
        /*0050*/ 	.word	0x05000009


	//   ....[2]....
        /*0054*/ 	.word	0x05000009


	//   ....[3]....
        /*0058*/ 	.word	0x05000009


	//   ....[4]....
        /*005c*/ 	.word	0x05000009


	//   ....[5]....
        /*0060*/ 	.word	0x05000009


	//   ....[6]....
        /*0064*/ 	.word	0x05000009


	//   ....[7]....
        /*0068*/ 	.word	0x05000009


	//   ....[8]....
        /*006c*/ 	.word	0x05000009


	//   ....[9]....
        /*0070*/ 	.word	0x05000009


	//   ....[10]....
        /*0074*/ 	.word	0x05000009


	//   ....[11]....
        /*0078*/ 	.word	0x05000009


	//   ....[12]....
        /*007c*/ 	.word	0x05000009


	//   ....[13]....
        /*0080*/ 	.word	0x05000009


	//   ....[14]....
        /*0084*/ 	.word	0x05000009


	//   ....[15]....
        /*0088*/ 	.word	0x05000009


	//   ....[16]....
        /*008c*/ 	.word	0x05000009


	//   ....[17]....
        /*0090*/ 	.word	0x05000009


	//   ....[18]....
        /*0094*/ 	.word	0x05000009


	//   ....[19]....
        /*0098*/ 	.word	0x05000009


	//----- nvinfo : EIATTR_COOP_GROUP_INSTR_OFFSETS
	.align		4
.L_45:
        /*009c*/ 	.byte	0x04, 0x28
        /*009e*/ 	.short	(.L_47 - .L_46)


	//   ....[0]....
.L_46:
        /*00a0*/ 	.word	0x000009e0


	//   ....[1]....
        /*00a4*/ 	.word	0x00000a50


	//   ....[2]....
        /*00a8*/ 	.word	0x00000a80


	//   ....[3]....
        /*00ac*/ 	.word	0x00000ac0


	//   ....[4]....
        /*00b0*/ 	.word	0x00000b30


	//   ....[5]....
        /*00b4*/ 	.word	0x00000bc0


	//   ....[6]....
        /*00b8*/ 	.word	0x00000bf0


	//   ....[7]....
        /*00bc*/ 	.word	0x00000c20


	//   ....[8]....
        /*00c0*/ 	.word	0x00000c50


	//   ....[9]....
        /*00c4*/ 	.word	0x00000c80


	//   ....[10]....
        /*00c8*/ 	.word	0x00001330


	//   ....[11]....
        /*00cc*/ 	.word	0x000013b0


	//   ....[12]....
        /*00d0*/ 	.word	0x000013e0


	//   ....[13]....
        /*00d4*/ 	.word	0x00001440


	//   ....[14]....
        /*00d8*/ 	.word	0x00001460


	//   ....[15]....
        /*00dc*/ 	.word	0x000014e0


	//   ....[16]....
        /*00e0*/ 	.word	0x00001500


	//   ....[17]....
        /*00e4*/ 	.word	0x00001520


	//   ....[18]....
        /*00e8*/ 	.word	0x00001540


	//   ....[19]....
        /*00ec*/ 	.word	0x00001560


	//----- nvinfo : EIATTR_VRC_CTA_INIT_COUNT
	.align		4
.L_47:
        /*00f0*/ 	.byte	0x02, 0x4a
	.zero		1
	.zero		1


	//----- nvinfo : EIATTR_EXIT_INSTR_OFFSETS
	.align		4
        /*00f4*/ 	.byte	0x04, 0x1c
        /*00f6*/ 	.short	(.L_49 - .L_48)


	//   ....[0]....
.L_48:
        /*00f8*/ 	.word	0x00001570


	//   ....[1]....
        /*00fc*/ 	.word	0x00001800


	//   ....[2]....
        /*0100*/ 	.word	0x00001ce0


	//----- nvinfo : EIATTR_CRS_STACK_SIZE
	.align		4
.L_49:
        /*0104*/ 	.byte	0x04, 0x1e
        /*0106*/ 	.short	(.L_51 - .L_50)
.L_50:
        /*0108*/ 	.word	0x00000000


	//----- nvinfo : EIATTR_CBANK_PARAM_SIZE
	.align		4
.L_51:
        /*010c*/ 	.byte	0x03, 0x19
        /*010e*/ 	.short	0x0010


	//----- nvinfo : EIATTR_PARAM_CBANK
	.align		4
        /*0110*/ 	.byte	0x04, 0x0a
        /*0112*/ 	.short	(.L_53 - .L_52)
	.align		4
.L_52:
        /*0114*/ 	.word	index@(.nv.constant0._Z14softmax_kernelILi128EEvPfii)
        /*0118*/ 	.short	0x0380
        /*011a*/ 	.short	0x0010


	//----- nvinfo : EIATTR_SW_WAR
	.align		4
.L_53:
        /*011c*/ 	.byte	0x04, 0x36
        /*011e*/ 	.short	(.L_55 - .L_54)
.L_54:
        /*0120*/ 	.word	0x00000008
.L_55:


//--------------------- .nv.callgraph             --------------------------
	.section	.nv.callgraph,"",@"SHT_CUDA_CALLGRAPH"
	.align	4
	.sectionentsize	8
	.align		4
        /*0000*/ 	.word	0x00000000
	.align		4
        /*0004*/ 	.word	0xffffffff
	.align		4
        /*0008*/ 	.word	0x00000000
	.align		4
        /*000c*/ 	.word	0xfffffffe
	.align		4
        /*0010*/ 	.word	0x00000000
	.align		4
        /*0014*/ 	.word	0xfffffffd
	.align		4
        /*0018*/ 	.word	0x00000000
	.align		4
        /*001c*/ 	.word	0xfffffffc


//--------------------- .text._Z17softmax_kernel_v2ILi128EEvPfii --------------------------
	.section	.text._Z17softmax_kernel_v2ILi128EEvPfii,"ax",@progbits
	.align	128
        .global         _Z17softmax_kernel_v2ILi128EEvPfii
        .type           _Z17softmax_kernel_v2ILi128EEvPfii,@function
        .size           _Z17softmax_kernel_v2ILi128EEvPfii,(.L_x_84 - _Z17softmax_kernel_v2ILi128EEvPfii)
        .other          _Z17softmax_kernel_v2ILi128EEvPfii,@"STO_CUDA_ENTRY STV_DEFAULT"
_Z17softmax_kernel_v2ILi128EEvPfii:
.text._Z17softmax_kernel_v2ILi128EEvPfii:
[----:B------:R-:W-:Y:S01]  /*0000*/  LDC R1, c[0x0][0x37c] ;  /* 0x0000df00ff017b82 */ /* 0x000fe20000000800 */
[----:B------:R-:W0:Y:S01]  /*0010*/  S2R R0, SR_TID.X ;  /* 0x0000000000007919 */ /* 0x000e220000002100 */
[----:B------:R-:W1:Y:S01]  /*0020*/  LDCU UR4, c[0x0][0x388] ;  /* 0x00007100ff0477ac */ /* 0x000e620008000800 */
[----:B------:R-:W2:Y:S01]  /*0030*/  S2R R3, SR_CTAID.X ;  /* 0x0000000000037919 */ /* 0x000ea20000002500 */
[----:B0-----:R-:W-:-:S05]  /*0040*/  SHF.R.U32.HI R2, RZ, 0x5, R0 ;  /* 0x00000005ff027819 */ /* 0x001fca0000011600 */
[----:B--2---:R-:W-:-:S05]  /*0050*/  IMAD R2, R3, 0x4, R2 ;  /* 0x0000000403027824 */ /* 0x004fca00078e0202 */
[----:B-1----:R-:W-:-:S13]  /*0060*/  ISETP.GE.AND P0, PT, R2, UR4, PT ;  /* 0x0000000402007c0c */ /* 0x002fda000bf06270 */
[----:B------:R-:W-:Y:S05]  /*0070*/  @P0 EXIT ;  /* 0x000000000000094d */ /* 0x000fea0003800000 */
[----:B------:R-:W0:Y:S01]  /*0080*/  LDCU UR6, c[0x0][0x38c] ;  /* 0x00007180ff0677ac */ /* 0x000e220008000800 */
[----:B------:R-:W1:Y:S01]  /*0090*/  LDCU.64 UR8, c[0x0][0x380] ;  /* 0x00007000ff0877ac */ /* 0x000e620008000a00 */
[----:B------:R-:W2:Y:S01]  /*00a0*/  LDCU.64 UR4, c[0x0][0x358] ;  /* 0x00006b00ff0477ac */ /* 0x000ea20008000a00 */
[----:B0-----:R-:W-:Y:S02]  /*00b0*/  IMAD R4, R2, UR6, RZ ;  /* 0x0000000602047c24 */ /* 0x001fe4000f8e02ff */
[----:B------:R-:W-:Y:S02]  /*00c0*/  IMAD.SHL.U32 R2, R0, 0x4, RZ ;  /* 0x0000000400027824 */ /* 0x000fe400078e00ff */
[----:B------:R-:W-:-:S03]  /*00d0*/  IMAD.WIDE R4, R4, 0x4, RZ ;  /* 0x0000000404047825 */ /* 0x000fc600078e02ff */
[----:B------:R-:W-:Y:S02]  /*00e0*/  LOP3.LUT R11, R2, 0x7c, RZ, 0xc0, !PT ;  /* 0x0000007c020b7812 */ /* 0x000fe400078ec0ff */
[----:B-1----:R-:W-:-:S04]  /*00f0*/  IADD3 R2, P0, PT, R4, UR8, RZ ;  /* 0x0000000804027c10 */ /* 0x002fc8000ff1e0ff */
[----:B------:R-:W-:Y:S02]  /*0100*/  IADD3 R10, P1, PT, R11, R2, RZ ;  /* 0x000000020b0a7210 */ /* 0x000fe40007f3e0ff */
[----:B------:R-:W-:-:S05]  /*0110*/  IADD3.X R3, PT, PT, R5, UR9, RZ, P0, !PT ;  /* 0x0000000905037c10 */ /* 0x000fca00087fe4ff */
[----:B------:R-:W-:-:S05]  /*0120*/  IMAD.X R11, RZ, RZ, R3, P1 ;  /* 0x000000ffff0b7224 */ /* 0x000fca00008e0603 */
[----:B--2---:R0:W5:Y:S01]  /*0130*/  LDG.E R10, desc[UR4][R10.64] ;  /* 0x000000040a0a7981 */ /* 0x004162000c1e1900 */
[----:B------:R-:W-:Y:S01]  /*0140*/  LOP3.LUT R7, R0, 0x1f, RZ, 0xc0, !PT ;  /* 0x0000001f00077812 */ /* 0x000fe200078ec0ff */
[----:B------:R-:W-:Y:S03]  /*0150*/  BSSY.RECONVERGENT B0, `(.L_x_0) ;  /* 0x000008f000007945 */ /* 0x000fe60003800200 */
[----:B------:R-:W-:-:S13]  /*0160*/  ISETP.GE.AND P0, PT, R7, UR6, PT ;  /* 0x0000000607007c0c */ /* 0x000fda000bf06270 */
[----:B0-----:R-:W-:Y:S05]  /*0170*/  @P0 BRA `(.L_x_1) ;  /* 0x0000000800300947 */ /* 0x001fea0003800000 */
[----:B------:R-:W-:Y:S01]  /*0180*/  LOP3.LUT R6, RZ, R7, RZ, 0x33, !PT ;  /* 0x00000007ff067212 */ /* 0x000fe200078e33ff */
[----:B------:R-:W-:Y:S01]  /*0190*/  BSSY.RECONVERGENT B1, `(.L_x_2) ;  /* 0x0000045000017945 */ /* 0x000fe20003800200 */
[----:B------:R-:W-:-:S03]  /*01a0*/  IMAD.MOV.U32 R11, RZ, RZ, R7 ;  /* 0x000000ffff0b7224 */ /* 0x000fc600078e0007 */
[----:B------:R-:W-:-:S05]  /*01b0*/  VIADD R8, R6, UR6 ;  /* 0x0000000606087c36 */ /* 0x000fca0008000000 */
[C---:B------:R-:W-:Y:S02]  /*01c0*/  ISETP.GE.U32.AND P1, PT, R8.reuse, 0x1e0, PT ;  /* 0x000001e00800780c */ /* 0x040fe40003f26070 */
[----:B------:R-:W-:-:S04]  /*01d0*/  LEA.HI R6, R8, 0x1, RZ, 0x1b ;  /* 0x0000000108067811 */ /* 0x000fc800078fd8ff */
[----:B------:R-:W-:-:S04]  /*01e0*/  LOP3.LUT R25, R6, 0xf, RZ, 0xc0, !PT ;  /* 0x0000000f06197812 */ /* 0x000fc800078ec0ff */
[----:B------:R-:W-:-:S03]  /*01f0*/  ISETP.NE.AND P0, PT, R25, RZ, PT ;  /* 0x000000ff1900720c */ /* 0x000fc60003f05270 */
[----:B------:R-:W-:Y:S10]  /*0200*/  @!P1 BRA `(.L_x_3) ;  /* 0x0000000000f49947 */ /* 0x000ff40003800000 */
[----:B------:R-:W-:Y:S01]  /*0210*/  IMAD.WIDE.U32 R8, R7, 0x4, R4 ;  /* 0x0000000407087825 */ /* 0x000fe200078e0004 */
[----:B------:R-:W-:-:S03]  /*0220*/  LOP3.LUT R12, R6, 0xffffff0, RZ, 0xc0, !PT ;  /* 0x0ffffff0060c7812 */ /* 0x000fc600078ec0ff */
[----:B------:R-:W-:Y:S01]  /*0230*/  IMAD.MOV.U32 R11, RZ, RZ, R7 ;  /* 0x000000ffff0b7224 */ /* 0x000fe200078e0007 */
[----:B------:R-:W-:Y:S01]  /*0240*/  IADD3 R8, P1, PT, R8, UR8, RZ ;  /* 0x0000000808087c10 */ /* 0x000fe2000ff3e0ff */
[----:B------:R-:W-:-:S03]  /*0250*/  IMAD.MOV R12, RZ, RZ, -R12 ;  /* 0x000000ffff0c7224 */ /* 0x000fc600078e0a0c */
[----:B------:R-:W-:-:S04]  /*0260*/  IADD3 R8, P2, PT, R8, 0x400, RZ ;  /* 0x0000040008087810 */ /* 0x000fc80007f5e0ff */
[----:B------:R-:W-:-:S09]  /*0270*/  IADD3.X R9, PT, PT, RZ, UR9, R9, P2, P1 ;  /* 0x00000009ff097c10 */ /* 0x000fd200097e2409 */
.L_x_4:
[----:B------:R-:W2:Y:S04]  /*0280*/  LDG.E R27, desc[UR4][R8.64+-0x400] ;  /* 0xfffc0004081b7981 */ /* 0x000ea8000c1e1900 */
[----:B------:R-:W3:Y:S04]  /*0290*/  LDG.E R24, desc[UR4][R8.64+-0x380] ;  /* 0xfffc800408187981 */ /* 0x000ee8000c1e1900 */
[----:B------:R-:W4:Y:S04]  /*02a0*/  LDG.E R23, desc[UR4][R8.64+-0x300] ;  /* 0xfffd000408177981 */ /* 0x000f28000c1e1900 */
        /* <DEDUP_REMOVED lines=9> */
[----:B------:R-:W4:Y:S01]  /*0340*/  LDG.E R22, desc[UR4][R8.64+0x200] ;  /* 0x0002000408167981 */ /* 0x000f22000c1e1900 */
[----:B--2--5:R-:W-:-:S04]  /*0350*/  FSETP.GT.AND P1, PT, R27, R10, PT ;  /* 0x0000000a1b00720b */ /* 0x024fc80003f24000 */
[----:B------:R-:W-:Y:S02]  /*0360*/  FSEL R27, R27, R10, P1 ;  /* 0x0000000a1b1b7208 */ /* 0x000fe40000800000 */
[----:B------:R-:W2:Y:S02]  /*0370*/  LDG.E R10, desc[UR4][R8.64+0x280] ;  /* 0x00028004080a7981 */ /* 0x000ea4000c1e1900 */
[----:B---3--:R-:W-:-:S04]  /*0380*/  FSETP.GT.AND P1, PT, R24, R27, PT ;  /* 0x0000001b1800720b */ /* 0x008fc80003f24000 */
[----:B------:R-:W-:Y:S02]  /*0390*/  FSEL R26, R24, R27, P1 ;  /* 0x0000001b181a7208 */ /* 0x000fe40000800000 */
[----:B------:R-:W3:Y:S02]  /*03a0*/  LDG.E R24, desc[UR4][R8.64+0x300] ;  /* 0x0003000408187981 */ /* 0x000ee4000c1e1900 */
[----:B----4-:R-:W-:-:S04]  /*03b0*/  FSETP.GT.AND P1, PT, R23, R26, PT ;  /* 0x0000001a1700720b */ /* 0x010fc80003f24000 */
[----:B------:R-:W-:Y:S02]  /*03c0*/  FSEL R26, R23, R26, P1 ;  /* 0x0000001a171a7208 */ /* 0x000fe40000800000 */
[----:B------:R0:W4:Y:S01]  /*03d0*/  LDG.E R23, desc[UR4][R8.64+0x380] ;  /* 0x0003800408177981 */ /* 0x000122000c1e1900 */
[----:B------:R-:W-:Y:S01]  /*03e0*/  VIADD R12, R12, 0x10 ;  /* 0x000000100c0c7836 */ /* 0x000fe20000000000 */
[----:B------:R-:W-:Y:S01]  /*03f0*/  FSETP.GT.AND P1, PT, R13, R26, PT ;  /* 0x0000001a0d00720b */ /* 0x000fe20003f24000 */
[----:B------:R-:W-:-:S03]  /*0400*/  VIADD R11, R11, 0x200 ;  /* 0x000002000b0b7836 */ /* 0x000fc60000000000 */
[----:B------:R-:W-:Y:S02]  /*0410*/  FSEL R13, R13, R26, P1 ;  /* 0x0000001a0d0d7208 */ /* 0x000fe40000800000 */
[----:B------:R-:W-:Y:S02]  /*0420*/  ISETP.NE.AND P2, PT, R12, RZ, PT ;  /* 0x000000ff0c00720c */ /* 0x000fe40003f45270 */
[-C--:B------:R-:W-:Y:S02]  /*0430*/  FSETP.GT.AND P1, PT, R14, R13.reuse, PT ;  /* 0x0000000d0e00720b */ /* 0x080fe40003f24000 */
[----:B0-----:R-:W-:Y:S02]  /*0440*/  IADD3 R8, P3, PT, R8, 0x800, RZ ;  /* 0x0000080008087810 */ /* 0x001fe40007f7e0ff */
[----:B------:R-:W-:-:S03]  /*0450*/  FSEL R14, R14, R13, P1 ;  /* 0x0000000d0e0e7208 */ /* 0x000fc60000800000 */
[----:B------:R-:W-:Y:S01]  /*0460*/  IMAD.X R9, RZ, RZ, R9, P3 ;  /* 0x000000ffff097224 */ /* 0x000fe200018e0609 */
[----:B------:R-:W-:-:S04]  /*0470*/  FSETP.GT.AND P1, PT, R15, R14, PT ;  /* 0x0000000e0f00720b */ /* 0x000fc80003f24000 */
[----:B------:R-:W-:-:S04]  /*0480*/  FSEL R15, R15, R14, P1 ;  /* 0x0000000e0f0f7208 */ /* 0x000fc80000800000 */
        /* <DEDUP_REMOVED lines=14> */
[----:B--2---:R-:W-:-:S04]  /*0570*/  FSETP.GT.AND P1, PT, R10, R21, PT ;  /* 0x000000150a00720b */ /* 0x004fc80003f24000 */
[----:B------:R-:W-:-:S04]  /*0580*/  FSEL R21, R10, R21, P1 ;  /* 0x000000150a157208 */ /* 0x000fc80000800000 */
[----:B---3--:R-:W-:-:S04]  /*0590*/  FSETP.GT.AND P1, PT, R24, R21, PT ;  /* 0x000000151800720b */ /* 0x008fc80003f24000 */
[----:B------:R-:W-:-:S04]  /*05a0*/  FSEL R10, R24, R21, P1 ;  /* 0x00000015180a7208 */ /* 0x000fc80000800000 */
[----:B----4-:R-:W-:-:S04]  /*05b0*/  FSETP.GT.AND P1, PT, R23, R10, PT ;  /* 0x0000000a1700720b */ /* 0x010fc80003f24000 */
[----:B------:R-:W-:Y:S01]  /*05c0*/  FSEL R10, R23, R10, P1 ;  /* 0x0000000a170a7208 */ /* 0x000fe20000800000 */
[----:B------:R-:W-:Y:S08]  /*05d0*/  @P2 BRA `(.L_x_4) ;  /* 0xfffffffc00282947 */ /* 0x000ff0000383ffff */
.L_x_3:
[----:B------:R-:W-:Y:S05]  /*05e0*/  BSYNC.RECONVERGENT B1 ;  /* 0x0000000000017941 */ /* 0x000fea0003800200 */
.L_x_2:
[----:B------:R-:W-:Y:S05]  /*05f0*/  @!P0 BRA `(.L_x_1) ;  /* 0x0000000400108947 */ /* 0x000fea0003800000 */
[----:B------:R-:W-:Y:S01]  /*0600*/  ISETP.GE.U32.AND P1, PT, R25, 0x8, PT ;  /* 0x000000081900780c */ /* 0x000fe20003f26070 */
[----:B------:R-:W-:Y:S01]  /*0610*/  BSSY.RECONVERGENT B1, `(.L_x_5) ;  /* 0x000001e000017945 */ /* 0x000fe20003800200 */
[----:B------:R-:W-:-:S04]  /*0620*/  LOP3.LUT R12, R6, 0x7, RZ, 0xc0, !PT ;  /* 0x00000007060c7812 */ /* 0x000fc800078ec0ff */
[----:B------:R-:W-:-:S07]  /*0630*/  ISETP.NE.AND P0, PT, R12, RZ, PT ;  /* 0x000000ff0c00720c */ /* 0x000fce0003f05270 */
[----:B------:R-:W-:Y:S06]  /*0640*/  @!P1 BRA `(.L_x_6) ;  /* 0x0000000000689947 */ /* 0x000fec0003800000 */
[----:B------:R-:W-:-:S05]  /*0650*/  IMAD.WIDE.U32 R8, R11, 0x4, R2 ;  /* 0x000000040b087825 */ /* 0x000fca00078e0002 */
[----:B------:R-:W2:Y:S04]  /*0660*/  LDG.E R13, desc[UR4][R8.64] ;  /* 0x00000004080d7981 */ /* 0x000ea8000c1e1900 */
[----:B------:R-:W3:Y:S04]  /*0670*/  LDG.E R15, desc[UR4][R8.64+0x80] ;  /* 0x00008004080f7981 */ /* 0x000ee8000c1e1900 */
[----:B------:R-:W4:Y:S04]  /*0680*/  LDG.E R17, desc[UR4][R8.64+0x100] ;  /* 0x0001000408117981 */ /* 0x000f28000c1e1900 */
[----:B------:R-:W4:Y:S04]  /*0690*/  LDG.E R19, desc[UR4][R8.64+0x180] ;  /* 0x0001800408137981 */ /* 0x000f28000c1e1900 */
[----:B------:R-:W4:Y:S04]  /*06a0*/  LDG.E R21, desc[UR4][R8.64+0x200] ;  /* 0x0002000408157981 */ /* 0x000f28000c1e1900 */
[----:B------:R-:W4:Y:S04]  /*06b0*/  LDG.E R23, desc[UR4][R8.64+0x280] ;  /* 0x0002800408177981 */ /* 0x000f28000c1e1900 */
[----:B------:R-:W4:Y:S04]  /*06c0*/  LDG.E R25, desc[UR4][R8.64+0x300] ;  /* 0x0003000408197981 */ /* 0x000f28000c1e1900 */
[----:B------:R-:W4:Y:S01]  /*06d0*/  LDG.E R27, desc[UR4][R8.64+0x380] ;  /* 0x00038004081b7981 */ /* 0x000f22000c1e1900 */
[----:B------:R-:W-:Y:S01]  /*06e0*/  VIADD R11, R11, 0x100 ;  /* 0x000001000b0b7836 */ /* 0x000fe20000000000 */
[----:B--2--5:R-:W-:-:S04]  /*06f0*/  FSETP.GT.AND P1, PT, R13, R10, PT ;  /* 0x0000000a0d00720b */ /* 0x024fc80003f24000 */
[----:B------:R-:W-:-:S04]  /*0700*/  FSEL R10, R13, R10, P1 ;  /* 0x0000000a0d0a7208 */ /* 0x000fc80000800000 */
[----:B---3--:R-:W-:-:S04]  /*0710*/  FSETP.GT.AND P1, PT, R15, R10, PT ;  /* 0x0000000a0f00720b */ /* 0x008fc80003f24000 */
[----:B------:R-:W-:-:S04]  /*0720*/  FSEL R10, R15, R10, P1 ;  /* 0x0000000a0f0a7208 */ /* 0x000fc80000800000 */
[----:B----4-:R-:W-:-:S04]  /*0730*/  FSETP.GT.AND P1, PT, R17, R10, PT ;  /* 0x0000000a1100720b */ /* 0x010fc80003f24000 */
        /* <DEDUP_REMOVED lines=10> */
[----:B------:R-:W-:-:S09]  /*07e0*/  FSEL R10, R27, R10, P1 ;  /* 0x0000000a1b0a7208 */ /* 0x000fd20000800000 */
.L_x_6:
[----:B------:R-:W-:Y:S05]  /*07f0*/  BSYNC.RECONVERGENT B1 ;  /* 0x0000000000017941 */ /* 0x000fea0003800200 */
.L_x_5:
        /* <DEDUP_REMOVED lines=19> */
[----:B------:R-:W-:-:S09]  /*0930*/  FSEL R10, R15, R8, P1 ;  /* 0x000000080f0a7208 */ /* 0x000fd20000800000 */
.L_x_8:
[----:B------:R-:W-:Y:S05]  /*0940*/  BSYNC.RECONVERGENT B1 ;  /* 0x0000000000017941 */ /* 0x000fea0003800200 */
.L_x_7:
[----:B------:R-:W-:Y:S05]  /*0950*/  @!P0 BRA `(.L_x_1) ;  /* 0x0000000000388947 */ /* 0x000fea0003800000 */
[----:B------:R-:W0:Y:S01]  /*0960*/  LDCU.64 UR10, c[0x0][0x380] ;  /* 0x00007000ff0a77ac */ /* 0x000e220008000a00 */
[----:B------:R-:W-:-:S04]  /*0970*/  IMAD.WIDE.U32 R2, R11, 0x4, R4 ;  /* 0x000000040b027825 */ /* 0x000fc800078e0004 */
[----:B------:R-:W-:Y:S01]  /*0980*/  IMAD.MOV R6, RZ, RZ, -R6 ;  /* 0x000000ffff067224 */ /* 0x000fe200078e0a06 */
[----:B0-----:R-:W-:-:S04]  /*0990*/  IADD3 R2, P0, PT, R2, UR10, RZ ;  /* 0x0000000a02027c10 */ /* 0x001fc8000ff1e0ff */
[----:B------:R-:W-:-:S09]  /*09a0*/  IADD3.X R9, PT, PT, R3, UR11, RZ, P0, !PT ;  /* 0x0000000b03097c10 */ /* 0x000fd200087fe4ff */
.L_x_9:
[----:B------:R-:W-:-:S06]  /*09b0*/  IMAD.MOV.U32 R3, RZ, RZ, R9 ;  /* 0x000000ffff037224 */ /* 0x000fcc00078e0009 */
[----:B------:R0:W2:Y:S01]  /*09c0*/  LDG.E R3, desc[UR4][R2.64] ;  /* 0x0000000402037981 */ /* 0x0000a2000c1e1900 */
[----:B------:R-:W-:-:S05]  /*09d0*/  VIADD R6, R6, 0x1 ;  /* 0x0000000106067836 */ /* 0x000fca0000000000 */
[----:B------:R-:W-:Y:S02]  /*09e0*/  ISETP.NE.AND P1, PT, R6, RZ, PT ;  /* 0x000000ff0600720c */ /* 0x000fe40003f25270 */
[----:B0-----:R-:W-:-:S05]  /*09f0*/  IADD3 R2, P2, PT, R2, 0x80, RZ ;  /* 0x0000008002027810 */ /* 0x001fca0007f5e0ff */
[----:B------:R-:W-:Y:S01]  /*0a00*/  IMAD.X R9, RZ, RZ, R9, P2 ;  /* 0x000000ffff097224 */ /* 0x000fe200010e0609 */
[----:B--2--5:R-:W-:-:S04]  /*0a10*/  FSETP.GT.AND P0, PT, R3, R10, PT ;  /* 0x0000000a0300720b */ /* 0x024fc80003f04000 */
[----:B------:R-:W-:Y:S01]  /*0a20*/  FSEL R10, R3, R10, P0 ;  /* 0x0000000a030a7208 */ /* 0x000fe20000000000 */
[----:B------:R-:W-:Y:S08]  /*0a30*/  @P1 BRA `(.L_x_9) ;  /* 0xfffffffc00dc1947 */ /* 0x000ff0000383ffff */
.L_x_1:
[----:B------:R-:W-:Y:S05]  /*0a40*/  BSYNC.RECONVERGENT B0 ;  /* 0x0000000000007941 */ /* 0x000fea0003800200 */
.L_x_0:
[----:B------:R-:W-:Y:S01]  /*0a50*/  IMAD.MOV.U32 R9, RZ, RZ, 0xffffff ;  /* 0x00ffffffff097424 */ /* 0x000fe200078e00ff */
[----:B------:R-:W0:Y:S01]  /*0a60*/  LDCU UR6, c[0x0][0x38c] ;  /* 0x00007180ff0677ac */ /* 0x000e220008000800 */
[----:B------:R-:W-:Y:S01]  /*0a70*/  BSSY.RECONVERGENT B0, `(.L_x_10) ;  /* 0x000007c000007945 */ /* 0x000fe20003800200 */
[----:B------:R-:W-:Y:S01]  /*0a80*/  IMAD.MOV.U32 R6, RZ, RZ, RZ ;  /* 0x000000ffff067224 */ /* 0x000fe200078e00ff */
[----:B-----5:R-:W1:Y:S01]  /*0a90*/  SHFL.BFLY PT, R3, R10, 0x10, 0x1f ;  /* 0x0e001f000a037f89 */ /* 0x020e6200000e0000 */
[----:B0-----:R-:W-:Y:S02]  /*0aa0*/  ISETP.GE.AND P1, PT, R7, UR6, PT ;  /* 0x0000000607007c0c */ /* 0x001fe4000bf26270 */
[----:B-1----:R-:W-:-:S04]  /*0ab0*/  FSETP.GT.AND P0, PT, R10, R3, PT ;  /* 0x000000030a00720b */ /* 0x002fc80003f04000 */
[----:B------:R-:W-:-:S05]  /*0ac0*/  FSEL R2, R10, R3, P0 ;  /* 0x000000030a027208 */ /* 0x000fca0000000000 */
[----:B------:R-:W0:Y:S02]  /*0ad0*/  SHFL.BFLY PT, R3, R2, 0x8, 0x1f ;  /* 0x0d001f0002037f89 */ /* 0x000e2400000e0000 */
[----:B0-----:R-:W-:-:S04]  /*0ae0*/  FSETP.GT.AND P0, PT, R2, R3, PT ;  /* 0x000000030200720b */ /* 0x001fc80003f04000 */
        /* <DEDUP_REMOVED lines=9> */
[----:B------:R-:W-:Y:S01]  /*0b80*/  FSEL R8, R10, R3, P0 ;  /* 0x000000030a087208 */ /* 0x000fe20000000000 */
[----:B------:R-:W-:Y:S08]  /*0b90*/  @P1 BRA `(.L_x_11) ;  /* 0x0000000400a41947 */ /* 0x000ff00003800000 */
[----:B------:R-:W-:Y:S01]  /*0ba0*/  LOP3.LUT R2, RZ, R7, RZ, 0x33, !PT ;  /* 0x00000007ff027212 */ /* 0x000fe200078e33ff */
[----:B------:R-:W-:Y:S01]  /*0bb0*/  BSSY.RECONVERGENT B1, `(.L_x_12) ;  /* 0x0000028000017945 */ /* 0x000fe20003800200 */
[----:B------:R-:W-:Y:S02]  /*0bc0*/  IMAD.MOV.U32 R6, RZ, RZ, RZ ;  /* 0x000000ffff067224 */ /* 0x000fe400078e00ff */
[----:B------:R-:W-:Y:S02]  /*0bd0*/  IMAD.MOV.U32 R11, RZ, RZ, R7 ;  /* 0x000000ffff0b7224 */ /* 0x000fe400078e0007 */
[----:B------:R-:W-:-:S05]  /*0be0*/  VIADD R10, R2, UR6 ;  /* 0x00000006020a7c36 */ /* 0x000fca0008000000 */
[C---:B------:R-:W-:Y:S02]  /*0bf0*/  LOP3.LUT R2, R10.reuse, 0x60, RZ, 0xc0, !PT ;  /* 0x000000600a027812 */ /* 0x040fe400078ec0ff */
[----:B------:R-:W-:Y:S02]  /*0c00*/  ISETP.GE.U32.AND P0, PT, R10, 0x60, PT ;  /* 0x000000600a00780c */ /* 0x000fe40003f06070 */
[----:B------:R-:W-:-:S13]  /*0c10*/  ISETP.NE.AND P1, PT, R2, 0x60, PT ;  /* 0x000000600200780c */ /* 0x000fda0003f25270 */
[----:B------:R-:W-:Y:S05]  /*0c20*/  @!P1 BRA `(.L_x_13) ;  /* 0x0000000000809947 */ /* 0x000fea0003800000 */
[----:B------:R-:W0:Y:S01]  /*0c30*/  LDCU.64 UR8, c[0x0][0x380] ;  /* 0x00007000ff0877ac */ /* 0x000e220008000a00 */
[----:B------:R-:W-:Y:S01]  /*0c40*/  LOP3.LUT R3, R0, 0x1f, RZ, 0xc0, !PT ;  /* 0x0000001f00037812 */ /* 0x000fe200078ec0ff */
[----:B------:R-:W-:Y:S01]  /*0c50*/  IMAD.MOV.U32 R6, RZ, RZ, RZ ;  /* 0x000000ffff067224 */ /* 0x000fe200078e00ff */
[----:B------:R-:W-:Y:S01]  /*0c60*/  LEA.HI R0, R10, 0x1, RZ, 0x1b ;  /* 0x000000010a007811 */ /* 0x000fe200078fd8ff */
[----:B------:R-:W-:Y:S02]  /*0c70*/  IMAD.MOV.U32 R11, RZ, RZ, R7 ;  /* 0x000000ffff0b7224 */ /* 0x000fe400078e0007 */
[----:B------:R-:W-:Y:S01]  /*0c80*/  IMAD.WIDE.U32 R2, R3, 0x4, R4 ;  /* 0x0000000403027825 */ /* 0x000fe200078e0004 */
[----:B------:R-:W-:-:S05]  /*0c90*/  LOP3.LUT R0, R0, 0x3, RZ, 0xc0, !PT ;  /* 0x0000000300007812 */ /* 0x000fca00078ec0ff */
[----:B------:R-:W-:Y:S01]  /*0ca0*/  IMAD.MOV R0, RZ, RZ, -R0 ;  /* 0x000000ffff007224 */ /* 0x000fe200078e0a00 */
[----:B0-----:R-:W-:-:S04]  /*0cb0*/  IADD3 R10, P1, PT, R2, UR8, RZ ;  /* 0x00000008020a7c10 */ /* 0x001fc8000ff3e0ff */
[----:B------:R-:W-:-:S09]  /*0cc0*/  IADD3.X R15, PT, PT, R3, UR9, RZ, P1, !PT ;  /* 0x00000009030f7c10 */ /* 0x000fd20008ffe4ff */
.L_x_14:
[----:B0-----:R-:W-:Y:S02]  /*0cd0*/  IMAD.MOV.U32 R2, RZ, RZ, R10 ;  /* 0x000000ffff027224 */ /* 0x001fe400078e000a */
[----:B------:R-:W-:-:S05]  /*0ce0*/  IMAD.MOV.U32 R3, RZ, RZ, R15 ;  /* 0x000000ffff037224 */ /* 0x000fca00078e000f */
[----:B------:R-:W2:Y:S01]  /*0cf0*/  LDG.E R13, desc[UR4][R2.64] ;  /* 0x00000004020d7981 */ /* 0x000ea2000c1e1900 */
[----:B------:R-:W-:Y:S02]  /*0d00*/  IMAD.MOV.U32 R10, RZ, RZ, 0x3bbb989d ;  /* 0x3bbb989dff0a7424 */ /* 0x000fe400078e00ff */
[----:B------:R-:W-:Y:S02]  /*0d10*/  IMAD.MOV.U32 R15, RZ, RZ, 0x437c0000 ;  /* 0x437c0000ff0f7424 */ /* 0x000fe400078e00ff */
[----:B------:R-:W-:Y:S02]  /*0d20*/  VIADD R0, R0, 0x1 ;  /* 0x0000000100007836 */ /* 0x000fe40000000000 */
[----:B------:R-:W-:-:S03]  /*0d30*/  VIADD R11, R11, 0x20 ;  /* 0x000000200b0b7836 */ /* 0x000fc60000000000 */
[----:B------:R-:W-:Y:S01]  /*0d40*/  ISETP.NE.AND P1, PT, R0, RZ, PT ;  /* 0x000000ff0000720c */ /* 0x000fe20003f25270 */
[----:B--2---:R-:W-:-:S04]  /*0d50*/  FADD R13, -R8, R13 ;  /* 0x0000000d080d7221 */ /* 0x004fc80000000100 */
[----:B------:R-:W-:-:S04]  /*0d60*/  FFMA.SAT R10, R13, R10, 0.5 ;  /* 0x3f0000000d0a7423 */ /* 0x000fc8000000200a */
[----:B------:R-:W-:-:S04]  /*0d70*/  FFMA.RM R10, R10, R15, 12582913 ;  /* 0x4b4000010a0a7423 */ /* 0x000fc8000000400f */
[C---:B------:R-:W-:Y:S01]  /*0d80*/  FADD R12, R10.reuse, -12583039 ;  /* 0xcb40007f0a0c7421 */ /* 0x040fe20000000000 */
[----:B------:R-:W-:-:S03]  /*0d90*/  IMAD.SHL.U32 R10, R10, 0x800000, RZ ;  /* 0x008000000a0a7824 */ /* 0x000fc600078e00ff */
[----:B------:R-:W-:-:S04]  /*0da0*/  FFMA R12, R13, 1.4426950216293334961, -R12 ;  /* 0x3fb8aa3b0d0c7823 */ /* 0x000fc8000000080c */
[----:B------:R-:W-:-:S04]  /*0db0*/  FFMA R12, R13, 1.925963033500011079e-08, R12 ;  /* 0x32a570600d0c7823 */ /* 0x000fc8000000000c */
[----:B------:R-:W0:Y:S02]  /*0dc0*/  MUFU.EX2 R13, R12 ;  /* 0x0000000c000d7308 */ /* 0x000e240000000800 */
[----:B0-----:R-:W-:Y:S01]  /*0dd0*/  FMUL R13, R10, R13 ;  /* 0x0000000d0a0d7220 */ /* 0x001fe20000400000 */
[----:B------:R-:W-:-:S03]  /*0de0*/  IADD3 R10, P2, PT, R2, 0x80, RZ ;  /* 0x00000080020a7810 */ /* 0x000fc60007f5e0ff */
[----:B------:R-:W-:Y:S01]  /*0df0*/  FADD R6, R13, R6 ;  /* 0x000000060d067221 */ /* 0x000fe20000000000 */
[----:B------:R0:W-:Y:S01]  /*0e00*/  STG.E desc[UR4][R2.64], R13 ;  /* 0x0000000d02007986 */ /* 0x0001e2000c101904 */
[----:B------:R-:W-:Y:S01]  /*0e10*/  IMAD.X R15, RZ, RZ, R3, P2 ;  /* 0x000000ffff0f7224 */ /* 0x000fe200010e0603 */
[----:B------:R-:W-:Y:S07]  /*0e20*/  @P1 BRA `(.L_x_14) ;  /* 0xfffffffc00a81947 */ /* 0x000fee000383ffff */
.L_x_13:
[----:B------:R-:W-:Y:S05]  /*0e30*/  BSYNC.RECONVERGENT B1 ;  /* 0x0000000000017941 */ /* 0x000fea0003800200 */
.L_x_12:
[----:B------:R-:W-:Y:S05]  /*0e40*/  @!P0 BRA `(.L_x_11) ;  /* 0x0000000000f88947 */ /* 0x000fea0003800000 */
[----:B------:R-:W1:Y:S01]  /*0e50*/  LDCU.64 UR8, c[0x0][0x380] ;  /* 0x00007000ff0877ac */ /* 0x000e620008000a00 */
[----:B0-----:R-:W-:-:S03]  /*0e60*/  IMAD.WIDE.U32 R2, R11, 0x4, R4 ;  /* 0x000000040b027825 */ /* 0x001fc600078e0004 */
[----:B-1----:R-:W-:-:S04]  /*0e70*/  IADD3 R0, P0, PT, R2, UR8, RZ ;  /* 0x0000000802007c10 */ /* 0x002fc8000ff1e0ff */
[----:B------:R-:W-:-:S04]  /*0e80*/  IADD3 R0, P1, PT, R0, 0x100, RZ ;  /* 0x0000010000007810 */ /* 0x000fc80007f3e0ff */
[----:B------:R-:W-:-:S09]  /*0e90*/  IADD3.X R19, PT, PT, RZ, UR9, R3, P1, P0 ;  /* 0x00000009ff137c10 */ /* 0x000fd20008fe0403 */
.L_x_15:
[----:B---3--:R-:W-:Y:S02]  /*0ea0*/  IMAD.MOV.U32 R2, RZ, RZ, R0 ;  /* 0x000000ffff027224 */ /* 0x008fe400078e0000 */
[----:B------:R-:W-:-:S05]  /*0eb0*/  IMAD.MOV.U32 R3, RZ, RZ, R19 ;  /* 0x000000ffff037224 */ /* 0x000fca00078e0013 */
[----:B------:R-:W2:Y:S04]  /*0ec0*/  LDG.E R13, desc[UR4][R2.64+-0x100] ;  /* 0xffff0004020d7981 */ /* 0x000ea8000c1e1900 */
[----:B------:R-:W3:Y:S04]  /*0ed0*/  LDG.E R15, desc[UR4][R2.64+-0x80] ;  /* 0xffff8004020f7981 */ /* 0x000ee8000c1e1900 */
[----:B------:R-:W4:Y:S04]  /*0ee0*/  LDG.E R21, desc[UR4][R2.64] ;  /* 0x0000000402157981 */ /* 0x000f28000c1e1900 */
[----:B------:R-:W5:Y:S01]  /*0ef0*/  LDG.E R23, desc[UR4][R2.64+0x80] ;  /* 0x0000800402177981 */ /* 0x000f62000c1e1900 */
[----:B------:R-:W-:-:S02]  /*0f00*/  IMAD.MOV.U32 R10, RZ, RZ, 0x3bbb989d ;  /* 0x3bbb989dff0a7424 */ /* 0x000fc400078e00ff */
[----:B------:R-:W-:Y:S02]  /*0f10*/  IMAD.MOV.U32 R0, RZ, RZ, 0x437c0000 ;  /* 0x437c0000ff007424 */ /* 0x000fe400078e00ff */
[----:B------:R-:W-:-:S05]  /*0f20*/  VIADD R11, R11, 0x80 ;  /* 0x000000800b0b7836 */ /* 0x000fca0000000000 */
[----:B------:R-:W-:Y:S01]  /*0f30*/  ISETP.GE.AND P0, PT, R11, UR6, PT ;  /* 0x000000060b007c0c */ /* 0x000fe2000bf06270 */
[----:B--2---:R-:W-:-:S04]  /*0f40*/  FADD R17, -R8, R13 ;  /* 0x0000000d08117221 */ /* 0x004fc80000000100 */
[----:B------:R-:W-:Y:S01]  /*0f50*/  FFMA.SAT R13, R17, R10, 0.5 ;  /* 0x3f000000110d7423 */ /* 0x000fe2000000200a */
[----:B---3--:R-:W-:-:S03]  /*0f60*/  FADD R15, -R8, R15 ;  /* 0x0000000f080f7221 */ /* 0x008fc60000000100 */
[----:B------:R-:W-:Y:S01]  /*0f70*/  FFMA.RM R12, R13, R0, 12582913 ;  /* 0x4b4000010d0c7423 */ /* 0x000fe20000004000 */
[----:B------:R-:W-:Y:S01]  /*0f80*/  FFMA.SAT R19, R15, R10, 0.5 ;  /* 0x3f0000000f137423 */ /* 0x000fe2000000200a */
[----:B----4-:R-:W-:Y:S02]  /*0f90*/  FADD R13, -R8, R21 ;  /* 0x00000015080d7221 */ /* 0x010fe40000000100 */
[----:B------:R-:W-:Y:S01]  /*0fa0*/  FADD R16, R12, -12583039 ;  /* 0xcb40007f0c107421 */ /* 0x000fe20000000000 */
[----:B------:R-:W-:Y:S01]  /*0fb0*/  FFMA.RM R14, R19, R0, 12582913 ;  /* 0x4b400001130e7423 */ /* 0x000fe20000004000 */
[----:B------:R-:W-:Y:S01]  /*0fc0*/  FFMA.SAT R21, R13, R10, 0.5 ;  /* 0x3f0000000d157423 */ /* 0x000fe2000000200a */
[----:B-----5:R-:W-:Y:S01]  /*0fd0*/  FADD R19, -R8, R23 ;  /* 0x0000001708137221 */ /* 0x020fe20000000100 */
[----:B------:R-:W-:Y:S01]  /*0fe0*/  FFMA R16, R17, 1.4426950216293334961, -R16 ;  /* 0x3fb8aa3b11107823 */ /* 0x000fe20000000810 */
[----:B------:R-:W-:Y:S01]  /*0ff0*/  FADD R18, R14, -12583039 ;  /* 0xcb40007f0e127421 */ /* 0x000fe20000000000 */
[----:B------:R-:W-:-:S02]  /*1000*/  IMAD.SHL.U32 R12, R12, 0x800000, RZ ;  /* 0x008000000c0c7824 */ /* 0x000fc400078e00ff */
[----:B------:R-:W-:Y:S01]  /*1010*/  FFMA R17, R17, 1.925963033500011079e-08, R16 ;  /* 0x32a5706011117823 */ /* 0x000fe20000000010 */
[----:B------:R-:W-:Y:S01]  /*1020*/  FFMA.RM R16, R21, R0, 12582913 ;  /* 0x4b40000115107423 */ /* 0x000fe20000004000 */
[----:B------:R-:W-:Y:S01]  /*1030*/  FFMA.SAT R21, R19, R10, 0.5 ;  /* 0x3f00000013157423 */ /* 0x000fe2000000200a */
[----:B------:R-:W-:Y:S01]  /*1040*/  FFMA R18, R15, 1.4426950216293334961, -R18 ;  /* 0x3fb8aa3b0f127823 */ /* 0x000fe20000000812 */
[----:B------:R-:W-:Y:S02]  /*1050*/  IMAD.SHL.U32 R14, R14, 0x800000, RZ ;  /* 0x008000000e0e7824 */ /* 0x000fe400078e00ff */
[C---:B------:R-:W-:Y:S01]  /*1060*/  FADD R10, R16.reuse, -12583039 ;  /* 0xcb40007f100a7421 */ /* 0x040fe20000000000 */
[----:B------:R-:W-:Y:S01]  /*1070*/  FFMA.RM R21, R21, R0, 12582913 ;  /* 0x4b40000115157423 */ /* 0x000fe20000004000 */
[----:B------:R-:W-:Y:S01]  /*1080*/  FFMA R18, R15, 1.925963033500011079e-08, R18 ;  /* 0x32a570600f127823 */ /* 0x000fe20000000012 */
[----:B------:R-:W0:Y:S01]  /*1090*/  MUFU.EX2 R17, R17 ;  /* 0x0000001100117308 */ /* 0x000e220000000800 */
[----:B------:R-:W-:Y:S01]  /*10a0*/  FFMA R10, R13, 1.4426950216293334961, -R10 ;  /* 0x3fb8aa3b0d0a7823 */ /* 0x000fe2000000080a */
[----:B------:R-:W-:Y:S01]  /*10b0*/  FADD R0, R21, -12583039 ;  /* 0xcb40007f15007421 */ /* 0x000fe20000000000 */
[----:B------:R-:W-:-:S02]  /*10c0*/  IMAD.SHL.U32 R16, R16, 0x800000, RZ ;  /* 0x0080000010107824 */ /* 0x000fc400078e00ff */
[----:B------:R-:W-:Y:S01]  /*10d0*/  FFMA R10, R13, 1.925963033500011079e-08, R10 ;  /* 0x32a570600d0a7823 */ /* 0x000fe2000000000a */
[----:B------:R-:W-:Y:S01]  /*10e0*/  FFMA R0, R19, 1.4426950216293334961, -R0 ;  /* 0x3fb8aa3b13007823 */ /* 0x000fe20000000800 */
[----:B------:R-:W-:Y:S01]  /*10f0*/  IMAD.SHL.U32 R21, R21, 0x800000, RZ ;  /* 0x0080000015157824 */ /* 0x000fe200078e00ff */
[----:B------:R-:W1:Y:S02]  /*1100*/  MUFU.EX2 R15, R18 ;  /* 0x00000012000f7308 */ /* 0x000e640000000800 */
[----:B------:R-:W-:-:S06]  /*1110*/  FFMA R0, R19, 1.925963033500011079e-08, R0 ;  /* 0x32a5706013007823 */ /* 0x000fcc0000000000 */
[----:B------:R-:W2:Y:S01]  /*1120*/  MUFU.EX2 R13, R10 ;  /* 0x0000000a000d7308 */ /* 0x000ea20000000800 */
[----:B0-----:R-:W-:-:S04]  /*1130*/  FMUL R17, R12, R17 ;  /* 0x000000110c117220 */ /* 0x001fc80000400000 */
[----:B------:R-:W-:Y:S01]  /*1140*/  FADD R6, R17, R6 ;  /* 0x0000000611067221 */ /* 0x000fe20000000000 */
[----:B------:R3:W-:Y:S02]  /*1150*/  STG.E desc[UR4][R2.64+-0x100], R17 ;  /* 0xffff001102007986 */ /* 0x0007e4000c101904 */
[----:B------:R-:W0:Y:S01]  /*1160*/  MUFU.EX2 R0, R0 ;  /* 0x0000000000007308 */ /* 0x000e220000000800 */
[----:B-1----:R-:W-:-:S04]  /*1170*/  FMUL R15, R14, R15 ;  /* 0x0000000f0e0f7220 */ /* 0x002fc80000400000 */
[----:B------:R-:W-:Y:S01]  /*1180*/  FADD R6, R6, R15 ;  /* 0x0000000f06067221 */ /* 0x000fe20000000000 */
[----:B------:R3:W-:Y:S01]  /*1190*/  STG.E desc[UR4][R2.64+-0x80], R15 ;  /* 0xffff800f02007986 */ /* 0x0007e2000c101904 */
[----:B--2---:R-:W-:-:S04]  /*11a0*/  FMUL R13, R16, R13 ;  /* 0x0000000d100d7220 */ /* 0x004fc80000400000 */
[----:B------:R-:W-:Y:S01]  /*11b0*/  FADD R6, R6, R13 ;  /* 0x0000000d06067221 */ /* 0x000fe20000000000 */
[----:B------:R3:W-:Y:S01]  /*11c0*/  STG.E desc[UR4][R2.64], R13 ;  /* 0x0000000d02007986 */ /* 0x0007e2000c101904 */
[----:B0-----:R-:W-:Y:S01]  /*11d0*/  FMUL R21, R21, R0 ;  /* 0x0000000015157220 */ /* 0x001fe20000400000 */
[----:B------:R-:W-:-:S03]  /*11e0*/  IADD3 R0, P1, PT, R2, 0x200, RZ ;  /* 0x0000020002007810 */ /* 0x000fc60007f3e0ff */
[----:B------:R-:W-:Y:S01]  /*11f0*/  FADD R6, R6, R21 ;  /* 0x0000001506067221 */ /* 0x000fe20000000000 */
[----:B------:R3:W-:Y:S01]  /*1200*/  STG.E desc[UR4][R2.64+0x80], R21 ;  /* 0x0000801502007986 */ /* 0x0007e2000c101904 */
[----:B------:R-:W-:Y:S01]  /*1210*/  IMAD.X R19, RZ, RZ, R3, P1 ;  /* 0x000000ffff137224 */ /* 0x000fe200008e0603 */
[----:B------:R-:W-:Y:S07]  /*1220*/  @!P0 BRA `(.L_x_15) ;  /* 0xfffffffc001c8947 */ /* 0x000fee000383ffff */
.L_x_11:
[----:B------:R-:W-:Y:S05]  /*1230*/  BSYNC.RECONVERGENT B0 ;  /* 0x0000000000007941 */ /* 0x000fea0003800200 */
.L_x_10:
[----:B0--3--:R-:W0:Y:S01]  /*1240*/  SHFL.BFLY PT, R3, R6, 0x10, 0x1f ;  /* 0x0e001f0006037f89 */ /* 0x009e2200000e0000 */
[----:B------:R-:W-:Y:S01]  /*1250*/  ISETP.GE.AND P0, PT, R7, UR6, PT ;  /* 0x0000000607007c0c */ /* 0x000fe2000bf06270 */
[----:B0-----:R-:W-:-:S05]  /*1260*/  FADD R0, R3, R6 ;  /* 0x0000000603007221 */ /* 0x001fca0000000000 */
[----:B------:R-:W0:Y:S02]  /*1270*/  SHFL.BFLY PT, R3, R0, 0x8, 0x1f ;  /* 0x0d001f0000037f89 */ /* 0x000e2400000e0000 */
[----:B0-----:R-:W-:-:S05]  /*1280*/  FADD R2, R0, R3 ;  /* 0x0000000300027221 */ /* 0x001fca0000000000 */
[----:B------:R-:W0:Y:S02]  /*1290*/  SHFL.BFLY PT, R3, R2, 0x4, 0x1f ;  /* 0x0c801f0002037f89 */ /* 0x000e2400000e0000 */
[----:B0-----:R-:W-:-:S05]  /*12a0*/  FADD R8, R2, R3 ;  /* 0x0000000302087221 */ /* 0x001fca0000000000 */
[----:B------:R-:W0:Y:S02]  /*12b0*/  SHFL.BFLY PT, R3, R8, 0x2, 0x1f ;  /* 0x0c401f0008037f89 */ /* 0x000e2400000e0000 */
[----:B0-----:R-:W-:-:S05]  /*12c0*/  FADD R10, R8, R3 ;  /* 0x00000003080a7221 */ /* 0x001fca0000000000 */
[----:B------:R0:W1:Y:S01]  /*12d0*/  SHFL.BFLY PT, R3, R10, 0x1, 0x1f ;  /* 0x0c201f000a037f89 */ /* 0x00006200000e0000 */
[----:B------:R-:W-:Y:S05]  /*12e0*/  @P0 EXIT ;  /* 0x000000000000094d */ /* 0x000fea0003800000 */
[----:B------:R-:W-:Y:S01]  /*12f0*/  LOP3.LUT R2, RZ, R7, RZ, 0x33, !PT ;  /* 0x00000007ff027212 */ /* 0x000fe200078e33ff */
[----:B------:R-:W-:Y:S01]  /*1300*/  BSSY.RECONVERGENT B0, `(.L_x_16) ;  /* 0x0000025000007945 */ /* 0x000fe20003800200 */
[----:B-1----:R-:W-:-:S03]  /*1310*/  FADD R3, R10, R3 ;  /* 0x000000030a037221 */ /* 0x002fc60000000000 */
[----:B------:R-:W-:-:S05]  /*1320*/  VIADD R2, R2, UR6 ;  /* 0x0000000602027c36 */ /* 0x000fca0008000000 */
[----:B------:R-:W-:-:S04]  /*1330*/  LOP3.LUT R0, R2, 0x60, RZ, 0xc0, !PT ;  /* 0x0000006002007812 */ /* 0x000fc800078ec0ff */
[----:B------:R-:W-:-:S13]  /*1340*/  ISETP.NE.AND P0, PT, R0, 0x60, PT ;  /* 0x000000600000780c */ /* 0x000fda0003f05270 */
[----:B------:R-:W-:Y:S05]  /*1350*/  @!P0 BRA `(.L_x_17) ;  /* 0x00000000007c8947 */ /* 0x000fea0003800000 */
[----:B------:R-:W0:Y:S01]  /*1360*/  LDCU.64 UR6, c[0x0][0x380] ;  /* 0x00007000ff0677ac */ /* 0x000e220008000a00 */
[----:B------:R-:W-:Y:S01]  /*1370*/  LEA.HI R0, R2, 0x1, RZ, 0x1b ;  /* 0x0000000102007811 */ /* 0x000fe200078fd8ff */
[----:B------:R-:W-:-:S04]  /*1380*/  IMAD.WIDE.U32 R8, R7, 0x4, R4 ;  /* 0x0000000407087825 */ /* 0x000fc800078e0004 */
[C---:B------:R-:W-:Y:S01]  /*1390*/  IMAD.SHL.U32 R6, R0.reuse, 0x20, RZ ;  /* 0x0000002000067824 */ /* 0x040fe200078e00ff */
[----:B------:R-:W-:-:S04]  /*13a0*/  LOP3.LUT R0, R0, 0x3, RZ, 0xc0, !PT ;  /* 0x0000000300007812 */ /* 0x000fc800078ec0ff */
[----:B------:R-:W-:Y:S01]  /*13b0*/  LOP3.LUT R7, R7, 0x60, R6, 0xf8, !PT ;  /* 0x0000006007077812 */ /* 0x000fe200078ef806 */
[----:B------:R-:W-:Y:S01]  /*13c0*/  IMAD.MOV R6, RZ, RZ, -R0 ;  /* 0x000000ffff067224 */ /* 0x000fe200078e0a00 */
[----:B0-----:R-:W-:-:S04]  /*13d0*/  IADD3 R10, P0, PT, R8, UR6, RZ ;  /* 0x00000006080a7c10 */ /* 0x001fc8000ff1e0ff */
[----:B------:R-:W-:-:S09]  /*13e0*/  IADD3.X R13, PT, PT, R9, UR7, RZ, P0, !PT ;  /* 0x00000007090d7c10 */ /* 0x000fd200087fe4ff */
.L_x_20:
[----:B-1----:R-:W-:Y:S02]  /*13f0*/  IMAD.MOV.U32 R8, RZ, RZ, R10 ;  /* 0x000000ffff087224 */ /* 0x002fe400078e000a */
[----:B------:R-:W-:-:S05]  /*1400*/  IMAD.MOV.U32 R9, RZ, RZ, R13 ;  /* 0x000000ffff097224 */ /* 0x000fca00078e000d */
[----:B------:R-:W2:Y:S01]  /*1410*/  LDG.E R0, desc[UR4][R8.64] ;  /* 0x0000000408007981 */ /* 0x000ea2000c1e1900 */
[----:B------:R-:W0:Y:S01]  /*1420*/  MUFU.RCP R10, R3 ;  /* 0x00000003000a7308 */ /* 0x000e220000001000 */
[----:B------:R-:W-:Y:S01]  /*1430*/  VIADD R6, R6, 0x1 ;  /* 0x0000000106067836 */ /* 0x000fe20000000000 */
[----:B------:R-:W-:Y:S04]  /*1440*/  BSSY.RECONVERGENT B1, `(.L_x_18) ;  /* 0x000000c000017945 */ /* 0x000fe80003800200 */
[----:B------:R-:W-:Y:S01]  /*1450*/  ISETP.NE.AND P2, PT, R6, RZ, PT ;  /* 0x000000ff0600720c */ /* 0x000fe20003f45270 */
[----:B0-----:R-:W-:-:S04]  /*1460*/  FFMA R11, -R3, R10, 1 ;  /* 0x3f800000030b7423 */ /* 0x001fc8000000010a */
[----:B------:R-:W-:Y:S01]  /*1470*/  FFMA R11, R10, R11, R10 ;  /* 0x0000000b0a0b7223 */ /* 0x000fe2000000000a */
[----:B--2---:R-:W0:Y:S03]  /*1480*/  FCHK P0, R0, R3 ;  /* 0x0000000300007302 */ /* 0x004e260000000000 */
[----:B------:R-:W-:-:S04]  /*1490*/  FFMA R10, R0, R11, RZ ;  /* 0x0000000b000a7223 */ /* 0x000fc800000000ff */
[----:B------:R-:W-:-:S04]  /*14a0*/  FFMA R12, -R3, R10, R0 ;  /* 0x0000000a030c7223 */ /* 0x000fc80000000100 */
[----:B------:R-:W-:Y:S01]  /*14b0*/  FFMA R11, R11, R12, R10 ;  /* 0x0000000c0b0b7223 */ /* 0x000fe2000000000a */
[----:B0-----:R-:W-:Y:S06]  /*14c0*/  @!P0 BRA `(.L_x_19) ;  /* 0x00000000000c8947 */ /* 0x001fec0003800000 */
[----:B------:R-:W-:-:S07]  /*14d0*/  MOV R10, 0x14f0 ;  /* 0x000014f0000a7802 */ /* 0x000fce0000000f00 */
[----:B------:R-:W-:Y:S05]  /*14e0*/  CALL.REL.NOINC `($__internal_0_$__cuda_sm3x_div_rn_noftz_f32_slowpath) ;  /* 0x00000004005c7944 */ /* 0x000fea0003c00000 */
[----:B------:R-:W-:-:S07]  /*14f0*/  IMAD.MOV.U32 R11, RZ, RZ, R0 ;  /* 0x000000ffff0b7224 */ /* 0x000fce00078e0000 */
.L_x_19:
[----:B------:R-:W-:Y:S05]  /*1500*/  BSYNC.RECONVERGENT B1 ;  /* 0x0000000000017941 */ /* 0x000fea0003800200 */
.L_x_18:
[----:B------:R1:W-:Y:S01]  /*1510*/  STG.E desc[UR4][R8.64], R11 ;  /* 0x0000000b08007986 */ /* 0x0003e2000c101904 */
[----:B------:R-:W-:-:S05]  /*1520*/  IADD3 R10, P0, PT, R8, 0x80, RZ ;  /* 0x00000080080a7810 */ /* 0x000fca0007f1e0ff */
[----:B------:R-:W-:Y:S01]  /*1530*/  IMAD.X R13, RZ, RZ, R9, P0 ;  /* 0x000000ffff0d7224 */ /* 0x000fe200000e0609 */
[----:B------:R-:W-:Y:S07]  /*1540*/  @P2 BRA `(.L_x_20) ;  /* 0xfffffffc00a82947 */ /* 0x000fee000383ffff */
.L_x_17:
[----:B------:R-:W-:Y:S05]  /*1550*/  BSYNC.RECONVERGENT B0 ;  /* 0x0000000000007941 */ /* 0x000fea0003800200 */
.L_x_16:
[----:B------:R-:W-:-:S13]  /*1560*/  ISETP.GE.U32.AND P0, PT, R2, 0x60, PT ;  /* 0x000000600200780c */ /* 0x000fda0003f06070 */
[----:B------:R-:W-:Y:S05]  /*1570*/  @!P0 EXIT ;  /* 0x000000000000894d */ /* 0x000fea0003800000 */
[----:B------:R-:W2:Y:S01]  /*1580*/  LDCU.64 UR6, c[0x0][0x380] ;  /* 0x00007000ff0677ac */ /* 0x000ea20008000a00 */
[----:B------:R-:W-:Y:S01]  /*1590*/  IMAD.WIDE.U32 R4, R7, 0x4, R4 ;  /* 0x0000000407047825 */ /* 0x000fe200078e0004 */
[----:B------:R-:W3:Y:S02]  /*15a0*/  LDCU UR8, c[0x0][0x38c] ;  /* 0x00007180ff0877ac */ /* 0x000ee40008000800 */
[----:B--2---:R-:W-:-:S04]  /*15b0*/  IADD3 R0, P1, PT, R4, UR6, RZ ;  /* 0x0000000604007c10 */ /* 0x004fc8000ff3e0ff */
[----:B------:R-:W-:-:S04]  /*15c0*/  IADD3 R0, P0, PT, R0, 0x100, RZ ;  /* 0x0000010000007810 */ /* 0x000fc80007f1e0ff */
[----:B-1-3--:R-:W-:-:S09]  /*15d0*/  IADD3.X R9, PT, PT, RZ, UR7, R5, P0, P1 ;  /* 0x00000007ff097c10 */ /* 0x00afd200087e2405 */
.L_x_29:
[----:B------:R-:W-:Y:S02]  /*15e0*/  IMAD.MOV.U32 R4, RZ, RZ, R0 ;  /* 0x000000ffff047224 */ /* 0x000fe400078e0000 */
[----:B------:R-:W-:-:S05]  /*15f0*/  IMAD.MOV.U32 R5, RZ, RZ, R9 ;  /* 0x000000ffff057224 */ /* 0x000fca00078e0009 */
[----:B------:R-:W2:Y:S01]  /*1600*/  LDG.E R6, desc[UR4][R4.64+-0x100] ;  /* 0xffff000404067981 */ /* 0x000ea2000c1e1900 */
[----:B------:R-:W1:Y:S01]  /*1610*/  MUFU.RCP R0, R3 ;  /* 0x0000000300007308 */ /* 0x000e620000001000 */
[----:B------:R-:W-:Y:S01]  /*1620*/  BSSY.RECONVERGENT B0, `(.L_x_21) ;  /* 0x000000c000007945 */ /* 0x000fe20003800200 */
[----:B-1----:R-:W-:-:S04]  /*1630*/  FFMA R9, -R3, R0, 1 ;  /* 0x3f80000003097423 */ /* 0x002fc80000000100 */
[----:B------:R-:W-:Y:S02]  /*1640*/  FFMA R0, R0, R9, R0 ;  /* 0x0000000900007223 */ /* 0x000fe40000000000 */
[----:B--2---:R-:W1:Y:S02]  /*1650*/  FCHK P0, R6, R3 ;  /* 0x0000000306007302 */ /* 0x004e640000000000 */
[----:B------:R-:W-:-:S04]  /*1660*/  FFMA R2, R0, R6, RZ ;  /* 0x0000000600027223 */ /* 0x000fc800000000ff */
[----:B------:R-:W-:-:S04]  /*1670*/  FFMA R9, -R3, R2, R6 ;  /* 0x0000000203097223 */ /* 0x000fc80000000106 */
[----:B------:R-:W-:Y:S01]  /*1680*/  FFMA R9, R0, R9, R2 ;  /* 0x0000000900097223 */ /* 0x000fe20000000002 */
[----:B-1----:R-:W-:Y:S06]  /*1690*/  @!P0 BRA `(.L_x_22) ;  /* 0x0000000000108947 */ /* 0x002fec0003800000 */
[----:B------:R-:W-:Y:S01]  /*16a0*/  IMAD.MOV.U32 R0, RZ, RZ, R6 ;  /* 0x000000ffff007224 */ /* 0x000fe200078e0006 */
[----:B0-----:R-:W-:-:S07]  /*16b0*/  MOV R10, 0x16d0 ;  /* 0x000016d0000a7802 */ /* 0x001fce0000000f00 */
[----:B------:R-:W-:Y:S05]  /*16c0*/  CALL.REL.NOINC `($__internal_0_$__cuda_sm3x_div_rn_noftz_f32_slowpath) ;  /* 0x0000000000e47944 */ /* 0x000fea0003c00000 */
[----:B------:R-:W-:-:S07]  /*16d0*/  IMAD.MOV.U32 R9, RZ, RZ, R0 ;  /* 0x000000ffff097224 */ /* 0x000fce00078e0000 */
.L_x_22:
[----:B------:R-:W-:Y:S05]  /*16e0*/  BSYNC.RECONVERGENT B0 ;  /* 0x0000000000007941 */ /* 0x000fea0003800200 */
.L_x_21:
[----:B------:R-:W2:Y:S01]  /*16f0*/  LDG.E R6, desc[UR4][R4.64+-0x80] ;  /* 0xffff800404067981 */ /* 0x000ea2000c1e1900 */
[----:B------:R-:W1:Y:S01]  /*1700*/  MUFU.RCP R0, R3 ;  /* 0x0000000300007308 */ /* 0x000e620000001000 */
[----:B------:R-:W-:Y:S02]  /*1710*/  BSSY.RECONVERGENT B0, `(.L_x_23) ;  /* 0x000000d000007945 */ /* 0x000fe40003800200 */
[----:B------:R3:W-:Y:S01]  /*1720*/  STG.E desc[UR4][R4.64+-0x100], R9 ;  /* 0xffff000904007986 */ /* 0x0007e2000c101904 */
[----:B-1----:R-:W-:-:S04]  /*1730*/  FFMA R11, -R3, R0, 1 ;  /* 0x3f800000030b7423 */ /* 0x002fc80000000100 */
[----:B------:R-:W-:Y:S01]  /*1740*/  FFMA R0, R0, R11, R0 ;  /* 0x0000000b00007223 */ /* 0x000fe20000000000 */
[----:B--2---:R-:W1:Y:S03]  /*1750*/  FCHK P0, R6, R3 ;  /* 0x0000000306007302 */ /* 0x004e660000000000 */
[----:B------:R-:W-:-:S04]  /*1760*/  FFMA R2, R0, R6, RZ ;  /* 0x0000000600027223 */ /* 0x000fc800000000ff */
[----:B------:R-:W-:-:S04]  /*1770*/  FFMA R11, -R3, R2, R6 ;  /* 0x00000002030b7223 */ /* 0x000fc80000000106 */
[----:B------:R-:W-:Y:S01]  /*1780*/  FFMA R11, R0, R11, R2 ;  /* 0x0000000b000b7223 */ /* 0x000fe20000000002 */
[----:B-1-3--:R-:W-:Y:S06]  /*1790*/  @!P0 BRA `(.L_x_24) ;  /* 0x0000000000108947 */ /* 0x00afec0003800000 */
[----:B------:R-:W-:Y:S01]  /*17a0*/  IMAD.MOV.U32 R0, RZ, RZ, R6 ;  /* 0x000000ffff007224 */ /* 0x000fe200078e0006 */
[----:B0-----:R-:W-:-:S07]  /*17b0*/  MOV R10, 0x17d0 ;  /* 0x000017d0000a7802 */ /* 0x001fce0000000f00 */
[----:B------:R-:W-:Y:S05]  /*17c0*/  CALL.REL.NOINC `($__internal_0_$__cuda_sm3x_div_rn_noftz_f32_slowpath) ;  /* 0x0000000000a47944 */ /* 0x000fea0003c00000 */
[----:B------:R-:W-:-:S07]  /*17d0*/  IMAD.MOV.U32 R11, RZ, RZ, R0 ;  /* 0x000000ffff0b7224 */ /* 0x000fce00078e0000 */
.L_x_24:
[----:B------:R-:W-:Y:S05]  /*17e0*/  BSYNC.RECONVERGENT B0 ;  /* 0x0000000000007941 */ /* 0x000fea0003800200 */
.L_x_23:
        /* <DEDUP_REMOVED lines=15> */
.L_x_26:
[----:B------:R-:W-:Y:S05]  /*18e0*/  BSYNC.RECONVERGENT B0 ;  /* 0x0000000000007941 */ /* 0x000fea0003800200 */
.L_x_25:
        /* <DEDUP_REMOVED lines=15> */
.L_x_28:
[----:B------:R-:W-:Y:S05]  /*19e0*/  BSYNC.RECONVERGENT B0 ;  /* 0x0000000000007941 */ /* 0x000fea0003800200 */
.L_x_27:
[----:B------:R1:W-:Y:S01]  /*19f0*/  STG.E desc[UR4][R4.64+0x80], R11 ;  /* 0x0000800b04007986 */ /* 0x0003e2000c101904 */
[----:B------:R-:W-:Y:S01]  /*1a00*/  VIADD R7, R7, 0x80 ;  /* 0x0000008007077836 */ /* 0x000fe20000000000 */
[----:B------:R-:W-:-:S04]  /*1a10*/  IADD3 R0, P1, PT, R4, 0x200, RZ ;  /* 0x0000020004007810 */ /* 0x000fc80007f3e0ff */
[----:B------:R-:W-:Y:S01]  /*1a20*/  ISETP.GE.AND P0, PT, R7, UR8, PT ;  /* 0x0000000807007c0c */ /* 0x000fe2000bf06270 */
[----:B------:R-:W-:-:S12]  /*1a30*/  IMAD.X R9, RZ, RZ, R5, P1 ;  /* 0x000000ffff097224 */ /* 0x000fd800008e0605 */
[----:B-1----:R-:W-:Y:S05]  /*1a40*/  @!P0 BRA `(.L_x_29) ;  /* 0xfffffff800e48947 */ /* 0x002fea000383ffff */
[----:B------:R-:W-:Y:S05]  /*1a50*/  EXIT ;  /* 0x000000000000794d */ /* 0x000fea0003800000 */
        .weak           $__internal_0_$__cuda_sm3x_div_rn_noftz_f32_slowpath
        .type           $__internal_0_$__cuda_sm3x_div_rn_noftz_f32_slowpath,@function
        .size           $__internal_0_$__cuda_sm3x_div_rn_noftz_f32_slowpath,(.L_x_84 - $__internal_0_$__cuda_sm3x_div_rn_noftz_f32_slowpath)
$__internal_0_$__cuda_sm3x_div_rn_noftz_f32_slowpath:
[--C-:B------:R-:W-:Y:S01]  /*1a60*/  SHF.R.U32.HI R12, RZ, 0x17, R3.reuse ;  /* 0x00000017ff0c7819 */ /* 0x100fe20000011603 */
[----:B------:R-:W-:Y:S01]  /*1a70*/  BSSY.RECONVERGENT B2, `(.L_x_30) ;  /* 0x0000063000027945 */ /* 0x000fe20003800200 */
[----:B------:R-:W-:Y:S01]  /*1a80*/  SHF.R.U32.HI R11, RZ, 0x17, R0 ;  /* 0x00000017ff0b7819 */ /* 0x000fe20000011600 */
[----:B------:R-:W-:Y:S01]  /*1a90*/  IMAD.MOV.U32 R13, RZ, RZ, R3 ;  /* 0x000000ffff0d7224 */ /* 0x000fe200078e0003 */
[----:B------:R-:W-:Y:S02]  /*1aa0*/  LOP3.LUT R12, R12, 0xff, RZ, 0xc0, !PT ;  /* 0x000000ff0c0c7812 */ /* 0x000fe400078ec0ff */
[----:B------:R-:W-:-:S03]  /*1ab0*/  LOP3.LUT R15, R11, 0xff, RZ, 0xc0, !PT ;  /* 0x000000ff0b0f7812 */ /* 0x000fc600078ec0ff */
[----:B------:R-:W-:Y:S02]  /*1ac0*/  VIADD R16, R12, 0xffffffff ;  /* 0xffffffff0c107836 */ /* 0x000fe40000000000 */
[----:B------:R-:W-:-:S03]  /*1ad0*/  VIADD R14, R15, 0xffffffff ;  /* 0xffffffff0f0e7836 */ /* 0x000fc60000000000 */
[----:B------:R-:W-:-:S04]  /*1ae0*/  ISETP.GT.U32.AND P0, PT, R16, 0xfd, PT ;  /* 0x000000fd1000780c */ /* 0x000fc80003f04070 */
[----:B------:R-:W-:-:S13]  /*1af0*/  ISETP.GT.U32.OR P0, PT, R14, 0xfd, P0 ;  /* 0x000000fd0e00780c */ /* 0x000fda0000704470 */
[----:B------:R-:W-:Y:S01]  /*1b00*/  @!P0 IMAD.MOV.U32 R11, RZ, RZ, RZ ;  /* 0x000000ffff0b8224 */ /* 0x000fe200078e00ff */
[----:B------:R-:W-:Y:S06]  /*1b10*/  @!P0 BRA `(.L_x_31) ;  /* 0x00000000005c8947 */ /* 0x000fec0003800000 */
[----:B------:R-:W-:Y:S02]  /*1b20*/  FSETP.GTU.FTZ.AND P0, PT, |R0|, +INF , PT ;  /* 0x7f8000000000780b */ /* 0x000fe40003f1c200 */
[----:B------:R-:W-:-:S04]  /*1b30*/  FSETP.GTU.FTZ.AND P1, PT, |R3|, +INF , PT ;  /* 0x7f8000000300780b */ /* 0x000fc80003f3c200 */
[----:B------:R-:W-:-:S13]  /*1b40*/  PLOP3.LUT P0, PT, P0, P1, PT, 0xf8, 0x8f ;  /* 0x00000000008f781c */ /* 0x000fda0000703f70 */
[----:B------:R-:W-:Y:S05]  /*1b50*/  @P0 BRA `(.L_x_32) ;  /* 0x00000004004c0947 */ /* 0x000fea0003800000 */
[----:B------:R-:W-:-:S13]  /*1b60*/  LOP3.LUT P0, RZ, R13, 0x7fffffff, R0, 0xc8, !PT ;  /* 0x7fffffff0dff7812 */ /* 0x000fda000780c800 */
[----:B------:R-:W-:Y:S05]  /*1b70*/  @!P0 BRA `(.L_x_33) ;  /* 0x00000004003c8947 */ /* 0x000fea0003800000 */
[C---:B------:R-:W-:Y:S02]  /*1b80*/  FSETP.NEU.FTZ.AND P3, PT, |R0|.reuse, +INF , PT ;  /* 0x7f8000000000780b */ /* 0x040fe40003f7d200 */
[----:B------:R-:W-:Y:S02]  /*1b90*/  FSETP.NEU.FTZ.AND P1, PT, |R3|, +INF , PT ;  /* 0x7f8000000300780b */ /* 0x000fe40003f3d200 */
[----:B------:R-:W-:-:S11]  /*1ba0*/  FSETP.NEU.FTZ.AND P0, PT, |R0|, +INF , PT ;  /* 0x7f8000000000780b */ /* 0x000fd60003f1d200 */
[----:B------:R-:W-:Y:S05]  /*1bb0*/  @!P1 BRA !P3, `(.L_x_33) ;  /* 0x00000004002c9947 */ /* 0x000fea0005800000 */
[----:B------:R-:W-:-:S04]  /*1bc0*/  LOP3.LUT P3, RZ, R0, 0x7fffffff, RZ, 0xc0, !PT ;  /* 0x7fffffff00ff7812 */ /* 0x000fc8000786c0ff */
[----:B------:R-:W-:-:S13]  /*1bd0*/  PLOP3.LUT P1, PT, P1, P3, PT, 0x2f, 0xf2 ;  /* 0x0000000000f2781c */ /* 0x000fda0000f26577 */
[----:B------:R-:W-:Y:S05]  /*1be0*/  @P1 BRA `(.L_x_34) ;  /* 0x0000000400181947 */ /* 0x000fea0003800000 */
[----:B------:R-:W-:-:S04]  /*1bf0*/  LOP3.LUT P1, RZ, R13, 0x7fffffff, RZ, 0xc0, !PT ;  /* 0x7fffffff0dff7812 */ /* 0x000fc8000782c0ff */
[----:B------:R-:W-:-:S13]  /*1c00*/  PLOP3.LUT P0, PT, P0, P1, PT, 0x2f, 0xf2 ;  /* 0x0000000000f2781c */ /* 0x000fda0000702577 */
[----:B------:R-:W-:Y:S05]  /*1c10*/  @P0 BRA `(.L_x_35) ;  /* 0x0000000400000947 */ /* 0x000fea0003800000 */
[----:B------:R-:W-:Y:S02]  /*1c20*/  ISETP.GE.AND P0, PT, R14, RZ, PT ;  /* 0x000000ff0e00720c */ /* 0x000fe40003f06270 */
[----:B------:R-:W-:-:S11]  /*1c30*/  ISETP.GE.AND P1, PT, R16, RZ, PT ;  /* 0x000000ff1000720c */ /* 0x000fd60003f26270 */
[----:B------:R-:W-:Y:S02]  /*1c40*/  @P0 IMAD.MOV.U32 R11, RZ, RZ, RZ ;  /* 0x000000ffff0b0224 */ /* 0x000fe400078e00ff */
[----:B------:R-:W-:Y:S01]  /*1c50*/  @!P0 FFMA R0, R0, 1.84467440737095516160e+19, RZ ;  /* 0x5f80000000008823 */ /* 0x000fe200000000ff */
[----:B------:R-:W-:Y:S02]  /*1c60*/  @!P0 IMAD.MOV.U32 R11, RZ, RZ, -0x40 ;  /* 0xffffffc0ff0b8424 */ /* 0x000fe400078e00ff */
[----:B------:R-:W-:Y:S02]  /*1c70*/  @!P1 FFMA R13, R3, 1.84467440737095516160e+19, RZ ;  /* 0x5f800000030d9823 */ /* 0x000fe400000000ff */
[----:B------:R-:W-:-:S07]  /*1c80*/  @!P1 VIADD R11, R11, 0x40 ;  /* 0x000000400b0b9836 */ /* 0x000fce0000000000 */
.L_x_31:
[----:B------:R-:W-:Y:S01]  /*1c90*/  LEA R14, R12, 0xc0800000, 0x17 ;  /* 0xc08000000c0e7811 */ /* 0x000fe200078eb8ff */
[----:B------:R-:W-:Y:S01]  /*1ca0*/  VIADD R15, R15, 0xffffff81 ;  /* 0xffffff810f0f7836 */ /* 0x000fe20000000000 */
[----:B------:R-:W-:Y:S03]  /*1cb0*/  BSSY.RECONVERGENT B3, `(.L_x_36) ;  /* 0x0000035000037945 */ /* 0x000fe60003800200 */
[----:B------:R-:W-:Y:S02]  /*1cc0*/  IMAD.IADD R14, R13, 0x1, -R14 ;  /* 0x000000010d0e7824 */ /* 0x000fe400078e0a0e */
[C---:B------:R-:W-:Y:S02]  /*1cd0*/  IMAD R0, R15.reuse, -0x800000, R0 ;  /* 0xff8000000f007824 */ /* 0x040fe400078e0200 */
[----:B------:R0:W1:Y:S01]  /*1ce0*/  MUFU.RCP R13, R14 ;  /* 0x0000000e000d7308 */ /* 0x0000620000001000 */
[----:B------:R-:W-:Y:S01]  /*1cf0*/  FADD.FTZ R17, -R14, -RZ ;  /* 0x800000ff0e117221 */ /* 0x000fe20000010100 */
[----:B0-----:R-:W-:-:S05]  /*1d00*/  IADD3 R14, PT, PT, R15, 0x7f, -R12 ;  /* 0x0000007f0f0e7810 */ /* 0x001fca0007ffe80c */
[----:B------:R-:W-:Y:S02]  /*1d10*/  IMAD.IADD R11, R14, 0x1, R11 ;  /* 0x000000010e0b7824 */ /* 0x000fe400078e020b */
[----:B-1----:R-:W-:-:S04]  /*1d20*/  FFMA R16, R13, R17, 1 ;  /* 0x3f8000000d107423 */ /* 0x002fc80000000011 */
[----:B------:R-:W-:-:S04]  /*1d30*/  FFMA R13, R13, R16, R13 ;  /* 0x000000100d0d7223 */ /* 0x000fc8000000000d */
[----:B------:R-:W-:-:S04]  /*1d40*/  FFMA R16, R0, R13, RZ ;  /* 0x0000000d00107223 */ /* 0x000fc800000000ff */
[----:B------:R-:W-:-:S04]  /*1d50*/  FFMA R18, R17, R16, R0 ;  /* 0x0000001011127223 */ /* 0x000fc80000000000 */
[----:B------:R-:W-:-:S04]  /*1d60*/  FFMA R18, R13, R18, R16 ;  /* 0x000000120d127223 */ /* 0x000fc80000000010 */
[----:B------:R-:W-:-:S04]  /*1d70*/  FFMA R17, R17, R18, R0 ;  /* 0x0000001211117223 */ /* 0x000fc80000000000 */
[----:B------:R-:W-:-:S05]  /*1d80*/  FFMA R0, R13, R17, R18 ;  /* 0x000000110d007223 */ /* 0x000fca0000000012 */
[----:B------:R-:W-:-:S04]  /*1d90*/  SHF.R.U32.HI R12, RZ, 0x17, R0 ;  /* 0x00000017ff0c7819 */ /* 0x000fc80000011600 */
[----:B------:R-:W-:-:S05]  /*1da0*/  LOP3.LUT R12, R12, 0xff, RZ, 0xc0, !PT ;  /* 0x000000ff0c0c7812 */ /* 0x000fca00078ec0ff */
[----:B------:R-:W-:-:S04]  /*1db0*/  IMAD.IADD R15, R12, 0x1, R11 ;  /* 0x000000010c0f7824 */ /* 0x000fc800078e020b */
[----:B------:R-:W-:-:S05]  /*1dc0*/  VIADD R12, R15, 0xffffffff ;  /* 0xffffffff0f0c7836 */ /* 0x000fca0000000000 */
[----:B------:R-:W-:-:S13]  /*1dd0*/  ISETP.GE.U32.AND P0, PT, R12, 0xfe, PT ;  /* 0x000000fe0c00780c */ /* 0x000fda0003f06070 */
[----:B------:R-:W-:Y:S05]  /*1de0*/  @!P0 BRA `(.L_x_37) ;  /* 0x0000000000808947 */ /* 0x000fea0003800000 */
[----:B------:R-:W-:-:S13]  /*1df0*/  ISETP.GT.AND P0, PT, R15, 0xfe, PT ;  /* 0x000000fe0f00780c */ /* 0x000fda0003f04270 */
[----:B------:R-:W-:Y:S05]  /*1e00*/  @P0 BRA `(.L_x_38) ;  /* 0x00000000006c0947 */ /* 0x000fea0003800000 */
[----:B------:R-:W-:-:S13]  /*1e10*/  ISETP.GE.AND P0, PT, R15, 0x1, PT ;  /* 0x000000010f00780c */ /* 0x000fda0003f06270 */
[----:B------:R-:W-:Y:S05]  /*1e20*/  @P0 BRA `(.L_x_39) ;  /* 0x0000000000740947 */ /* 0x000fea0003800000 */
[----:B------:R-:W-:Y:S02]  /*1e30*/  ISETP.GE.AND P0, PT, R15, -0x18, PT ;  /* 0xffffffe80f00780c */ /* 0x000fe40003f06270 */
[----:B------:R-:W-:-:S11]  /*1e40*/  LOP3.LUT R0, R0, 0x80000000, RZ, 0xc0, !PT ;  /* 0x8000000000007812 */ /* 0x000fd600078ec0ff */
[----:B------:R-:W-:Y:S05]  /*1e50*/  @!P0 BRA `(.L_x_39) ;  /* 0x0000000000688947 */ /* 0x000fea0003800000 */
[CCC-:B------:R-:W-:Y:S01]  /*1e60*/  FFMA.RZ R11, R13.reuse, R17.reuse, R18.reuse ;  /* 0x000000110d0b7223 */ /* 0x1c0fe2000000c012 */
[-CC-:B------:R-:W-:Y:S01]  /*1e70*/  FFMA.RM R12, R13, R17.reuse, R18.reuse ;  /* 0x000000110d0c7223 */ /* 0x180fe20000004012 */
[C---:B------:R-:W-:Y:S02]  /*1e80*/  ISETP.NE.AND P3, PT, R15.reuse, RZ, PT ;  /* 0x000000ff0f00720c */ /* 0x040fe40003f65270 */
[----:B------:R-:W-:Y:S02]  /*1e90*/  ISETP.NE.AND P1, PT, R15, RZ, PT ;  /* 0x000000ff0f00720c */ /* 0x000fe40003f25270 */
[----:B------:R-:W-:Y:S01]  /*1ea0*/  LOP3.LUT R14, R11, 0x7fffff, RZ, 0xc0, !PT ;  /* 0x007fffff0b0e7812 */ /* 0x000fe200078ec0ff */
[----:B------:R-:W-:Y:S01]  /*1eb0*/  FFMA.RP R11, R13, R17, R18 ;  /* 0x000000110d0b7223 */ /* 0x000fe20000008012 */
[----:B------:R-:W-:Y:S02]  /*1ec0*/  VIADD R13, R15, 0x20 ;  /* 0x000000200f0d7836 */ /* 0x000fe40000000000 */
[----:B------:R-:W-:Y:S01]  /*1ed0*/  LOP3.LUT R14, R14, 0x800000, RZ, 0xfc, !PT ;  /* 0x008000000e0e7812 */ /* 0x000fe200078efcff */
[----:B------:R-:W-:Y:S01]  /*1ee0*/  IMAD.MOV R15, RZ, RZ, -R15 ;  /* 0x000000ffff0f7224 */ /* 0x000fe200078e0a0f */
[----:B------:R-:W-:-:S02]  /*1ef0*/  FSETP.NEU.FTZ.AND P0, PT, R11, R12, PT ;  /* 0x0000000c0b00720b */ /* 0x000fc40003f1d000 */
[----:B------:R-:W-:Y:S02]  /*1f00*/  SHF.L.U32 R13, R14, R13, RZ ;  /* 0x0000000d0e0d7219 */ /* 0x000fe400000006ff */
[----:B------:R-:W-:Y:S02]  /*1f10*/  SEL R11, R15, RZ, P3 ;  /* 0x000000ff0f0b7207 */ /* 0x000fe40001800000 */
[----:B------:R-:W-:Y:S02]  /*1f20*/  ISETP.NE.AND P1, PT, R13, RZ, P1 ;  /* 0x000000ff0d00720c */ /* 0x000fe40000f25270 */
[----:B------:R-:W-:Y:S02]  /*1f30*/  SHF.R.U32.HI R11, RZ, R11, R14 ;  /* 0x0000000bff0b7219 */ /* 0x000fe4000001160e */
[----:B------:R-:W-:Y:S02]  /*1f40*/  PLOP3.LUT P0, PT, P0, P1, PT, 0xf8, 0x8f ;  /* 0x00000000008f781c */ /* 0x000fe40000703f70 */
[----:B------:R-:W-:-:S02]  /*1f50*/  SHF.R.U32.HI R13, RZ, 0x1, R11 ;  /* 0x00000001ff0d7819 */ /* 0x000fc4000001160b */
[----:B------:R-:W-:-:S04]  /*1f60*/  SEL R12, RZ, 0x1, !P0 ;  /* 0x00000001ff0c7807 */ /* 0x000fc80004000000 */
[----:B------:R-:W-:-:S04]  /*1f70*/  LOP3.LUT R12, R12, 0x1, R13, 0xf8, !PT ;  /* 0x000000010c0c7812 */ /* 0x000fc800078ef80d */
[----:B------:R-:W-:-:S05]  /*1f80*/  LOP3.LUT R12, R12, R11, RZ, 0xc0, !PT ;  /* 0x0000000b0c0c7212 */ /* 0x000fca00078ec0ff */
[----:B------:R-:W-:-:S05]  /*1f90*/  IMAD.IADD R13, R13, 0x1, R12 ;  /* 0x000000010d0d7824 */ /* 0x000fca00078e020c */
[----:B------:R-:W-:Y:S01]  /*1fa0*/  LOP3.LUT R0, R13, R0, RZ, 0xfc, !PT ;  /* 0x000000000d007212 */ /* 0x000fe200078efcff */
[----:B------:R-:W-:Y:S06]  /*1fb0*/  BRA `(.L_x_39) ;  /* 0x0000000000107947 */ /* 0x000fec0003800000 */
.L_x_38:
[----:B------:R-:W-:-:S04]  /*1fc0*/  LOP3.LUT R0, R0, 0x80000000, RZ, 0xc0, !PT ;  /* 0x8000000000007812 */ /* 0x000fc800078ec0ff */
[----:B------:R-:W-:Y:S01]  /*1fd0*/  LOP3.LUT R0, R0, 0x7f800000, RZ, 0xfc, !PT ;  /* 0x7f80000000007812 */ /* 0x000fe200078efcff */
[----:B------:R-:W-:Y:S06]  /*1fe0*/  BRA `(.L_x_39) ;  /* 0x0000000000047947 */ /* 0x000fec0003800000 */
.L_x_37:
[----:B------:R-:W-:-:S07]  /*1ff0*/  IMAD R0, R11, 0x800000, R0 ;  /* 0x008000000b007824 */ /* 0x000fce00078e0200 */
.L_x_39:
[----:B------:R-:W-:Y:S05]  /*2000*/  BSYNC.RECONVERGENT B3 ;  /* 0x0000000000037941 */ /* 0x000fea0003800200 */
.L_x_36:
[----:B------:R-:W-:Y:S05]  /*2010*/  BRA `(.L_x_40) ;  /* 0x0000000000207947 */ /* 0x000fea0003800000 */
.L_x_35:
[----:B------:R-:W-:-:S04]  /*2020*/  LOP3.LUT R0, R13, 0x80000000, R0, 0x48, !PT ;  /* 0x800000000d007812 */ /* 0x000fc800078e4800 */
[----:B------:R-:W-:Y:S01]  /*2030*/  LOP3.LUT R0, R0, 0x7f800000, RZ, 0xfc, !PT ;  /* 0x7f80000000007812 */ /* 0x000fe200078efcff */
[----:B------:R-:W-:Y:S06]  /*2040*/  BRA `(.L_x_40) ;  /* 0x0000000000147947 */ /* 0x000fec0003800000 */
.L_x_34:
[----:B------:R-:W-:Y:S01]  /*2050*/  LOP3.LUT R0, R13, 0x80000000, R0, 0x48, !PT ;  /* 0x800000000d007812 */ /* 0x000fe200078e4800 */
[----:B------:R-:W-:Y:S06]  /*2060*/  BRA `(.L_x_40) ;  /* 0x00000000000c7947 */ /* 0x000fec0003800000 */
.L_x_33:
[----:B------:R-:W0:Y:S01]  /*2070*/  MUFU.RSQ R0, -QNAN ;  /* 0xffc0000000007908 */ /* 0x000e220000001400 */
[----:B------:R-:W-:Y:S05]  /*2080*/  BRA `(.L_x_40) ;  /* 0x0000000000047947 */ /* 0x000fea0003800000 */
.L_x_32:
[----:B------:R-:W-:-:S07]  /*2090*/  FADD.FTZ R0, R0, R3 ;  /* 0x0000000300007221 */ /* 0x000fce0000010000 */
.L_x_40:
[----:B------:R-:W-:Y:S05]  /*20a0*/  BSYNC.RECONVERGENT B2 ;  /* 0x0000000000027941 */ /* 0x000fea0003800200 */
.L_x_30:
[----:B------:R-:W-:-:S04]  /*20b0*/  IMAD.MOV.U32 R11, RZ, RZ, 0x0 ;  /* 0x00000000ff0b7424 */ /* 0x000fc800078e00ff */
[----:B0-----:R-:W-:Y:S05]  /*20c0*/  RET.REL.NODEC R10 `(_Z17softmax_kernel_v2ILi128EEvPfii) ;  /* 0xffffffdc0acc7950 */ /* 0x001fea0003c3ffff */
.L_x_41:
[----:B------:R-:W-:-:S00]  /*20d0*/  BRA `(.L_x_41) ;  /* 0xfffffffc00fc7947 */ /* 0x000fc0000383ffff */
[----:B------:R-:W-:-:S00]  /*20e0*/  NOP ;  /* 0x0000000000007918 */ /* 0x000fc00000000000 */
        /* <DEDUP_REMOVED lines=9> */
.L_x_84:


//--------------------- .text._Z14softmax_kernelILi128EEvPfii --------------------------
	.section	.text._Z14softmax_kernelILi128EEvPfii,"ax",@progbits
	.align	128
        .global         _Z14softmax_kernelILi128EEvPfii
        .type           _Z14softmax_kernelILi128EEvPfii,@function
        .size           _Z14softmax_kernelILi128EEvPfii,(.L_x_85 - _Z14softmax_kernelILi128EEvPfii)
        .other          _Z14softmax_kernelILi128EEvPfii,@"STO_CUDA_ENTRY STV_DEFAULT"
_Z14softmax_kernelILi128EEvPfii:
.text._Z14softmax_kernelILi128EEvPfii:
[----:B------:R-:W-:Y:S08]  /*0000*/  LDC R1, c[0x0][0x37c] ;  /* 0x0000df00ff017b82 */ /* 0x000ff00000000800 */
[----:B------:R-:W0:Y:S01]  /*0010*/  S2UR UR4, SR_CTAID.X ;  /* 0x00000000000479c3 */ /* 0x000e220000002500 */
[----:B------:R-:W1:Y:S01]  /*0020*/  S2R R7, SR_TID.X ;  /* 0x0000000000077919 */ /* 0x000e620000002100 */
[----:B------:R-:W2:Y:S06]  /*0030*/  LDCU.64 UR6, c[0x0][0x380] ;  /* 0x00007000ff0677ac */ /* 0x000eac0008000a00 */
[----:B------:R-:W0:Y:S02]  /*0040*/  LDC R0, c[0x0][0x38c] ;  /* 0x0000e300ff007b82 */ /* 0x000e240000000800 */
[----:B0-----:R-:W-:Y:S01]  /*0050*/  IMAD R4, R0, UR4, RZ ;  /* 0x0000000400047c24 */ /* 0x001fe2000f8e02ff */
[----:B------:R-:W0:Y:S03]  /*0060*/  LDCU.64 UR4, c[0x0][0x358] ;  /* 0x00006b00ff0477ac */ /* 0x000e260008000a00 */
[----:B------:R-:W-:-:S03]  /*0070*/  IMAD.WIDE.U32 R4, R4, 0x4, RZ ;  /* 0x0000000404047825 */ /* 0x000fc600078e00ff */
[----:B--2---:R-:W-:-:S04]  /*0080*/  IADD3 R2, P0, PT, R4, UR6, RZ ;  /* 0x0000000604027c10 */ /* 0x004fc8000ff1e0ff */
[----:B------:R-:W-:-:S03]  /*0090*/  IADD3.X R3, PT, PT, R5, UR7, RZ, P0, !PT ;  /* 0x0000000705037c10 */ /* 0x000fc600087fe4ff */
[----:B-1----:R-:W-:-:S06]  /*00a0*/  IMAD.WIDE.U32 R12, R7, 0x4, R2 ;  /* 0x00000004070c7825 */ /* 0x002fcc00078e0002 */
[----:B0-----:R0:W5:Y:S01]  /*00b0*/  LDG.E R12, desc[UR4][R12.64] ;  /* 0x000000040c0c7981 */ /* 0x001162000c1e1900 */
[----:B------:R-:W-:Y:S01]  /*00c0*/  ISETP.GE.AND P0, PT, R7, R0, PT ;  /* 0x000000000700720c */ /* 0x000fe20003f06270 */
[----:B------:R-:W-:-:S12]  /*00d0*/  BSSY.RECONVERGENT B0, `(.L_x_42) ;  /* 0x000008d000007945 */ /* 0x000fd80003800200 */
[----:B0-----:R-:W-:Y:S05]  /*00e0*/  @P0 BRA `(.L_x_43) ;  /* 0x00000008002c0947 */ /* 0x001fea0003800000 */
[----:B------:R-:W-:Y:S01]  /*00f0*/  LOP3.LUT R9, RZ, R7, RZ, 0x33, !PT ;  /* 0x00000007ff097212 */ /* 0x000fe200078e33ff */
[----:B------:R-:W-:Y:S01]  /*0100*/  BSSY.RECONVERGENT B1, `(.L_x_44) ;  /* 0x0000045000017945 */ /* 0x000fe20003800200 */
[----:B------:R-:W-:-:S03]  /*0110*/  IMAD.MOV.U32 R11, RZ, RZ, R7 ;  /* 0x000000ffff0b7224 */ /* 0x000fc600078e0007 */
[----:B------:R-:W-:-:S05]  /*0120*/  IMAD.IADD R9, R9, 0x1, R0 ;  /* 0x0000000109097824 */ /* 0x000fca00078e0200 */
        /* <DEDUP_REMOVED lines=12> */
.L_x_46:
        /* <DEDUP_REMOVED lines=20> */
[----:B------:R-:W4:Y:S02]  /*0330*/  LDG.E R22, desc[UR4][R8.64+0xc00] ;  /* 0x000c000408167981 */ /* 0x000f24000c1e1900 */
[----:B------:R-:W-:-:S04]  /*0340*/  FSETP.GT.AND P1, PT, R21, R26, PT ;  /* 0x0000001a1500720b */ /* 0x000fc80003f24000 */
        /* <DEDUP_REMOVED lines=28> */
[----:B------:R-:W-:-:S04]  /*0510*/  FSEL R12, R22, R23, P1 ;  /* 0x00000017160c7208 */ /* 0x000fc80000800000 */
[----:B------:R-:W-:-:S04]  /*0520*/  FSETP.GT.AND P1, PT, R21, R12, PT ;  /* 0x0000000c1500720b */ /* 0x000fc80003f24000 */
[----:B------:R-:W-:Y:S01]  /*0530*/  FSEL R12, R21, R12, P1 ;  /* 0x0000000c150c7208 */ /* 0x000fe20000800000 */
[----:B------:R-:W-:Y:S08]  /*0540*/  @P2 BRA `(.L_x_46) ;  /* 0xfffffffc00282947 */ /* 0x000ff0000383ffff */
.L_x_45:
[----:B------:R-:W-:Y:S05]  /*0550*/  BSYNC.RECONVERGENT B1 ;  /* 0x0000000000017941 */ /* 0x000fea0003800200 */
.L_x_44:
        /* <DEDUP_REMOVED lines=32> */
.L_x_48:
[----:B------:R-:W-:Y:S05]  /*0760*/  BSYNC.RECONVERGENT B1 ;  /* 0x0000000000017941 */ /* 0x000fea0003800200 */
.L_x_47:
        /* <DEDUP_REMOVED lines=20> */
.L_x_50:
[----:B------:R-:W-:Y:S05]  /*08b0*/  BSYNC.RECONVERGENT B1 ;  /* 0x0000000000017941 */ /* 0x000fea0003800200 */
.L_x_49:
[----:B------:R-:W-:Y:S05]  /*08c0*/  @!P0 BRA `(.L_x_43) ;  /* 0x0000000000348947 */ /* 0x000fea0003800000 */
[----:B------:R-:W-:-:S04]  /*08d0*/  IMAD.WIDE.U32 R2, R11, 0x4, R4 ;  /* 0x000000040b027825 */ /* 0x000fc800078e0004 */
[----:B------:R-:W-:Y:S01]  /*08e0*/  IMAD.MOV R6, RZ, RZ, -R6 ;  /* 0x000000ffff067224 */ /* 0x000fe200078e0a06 */
[----:B------:R-:W-:-:S04]  /*08f0*/  IADD3 R2, P0, PT, R2, UR6, RZ ;  /* 0x0000000602027c10 */ /* 0x000fc8000ff1e0ff */
[----:B------:R-:W-:-:S09]  /*0900*/  IADD3.X R9, PT, PT, R3, UR7, RZ, P0, !PT ;  /* 0x0000000703097c10 */ /* 0x000fd200087fe4ff */
.L_x_51:
        /* <DEDUP_REMOVED lines=9> */
.L_x_43:
[----:B------:R-:W-:Y:S05]  /*09a0*/  BSYNC.RECONVERGENT B0 ;  /* 0x0000000000007941 */ /* 0x000fea0003800200 */
.L_x_42:
[----:B------:R-:W-:Y:S01]  /*09b0*/  IMAD.MOV.U32 R9, RZ, RZ, 0xffffff ;  /* 0x00ffffffff097424 */ /* 0x000fe200078e00ff */
[----:B------:R-:W-:Y:S01]  /*09c0*/  LOP3.LUT P1, R8, R7, 0x1f, RZ, 0xc0, !PT ;  /* 0x0000001f07087812 */ /* 0x000fe2000782c0ff */
[----:B------:R-:W-:Y:S01]  /*09d0*/  BSSY.RECONVERGENT B0, `(.L_x_52) ;  /* 0x0000095000007945 */ /* 0x000fe20003800200 */
[----:B-----5:R-:W0:Y:S02]  /*09e0*/  SHFL.BFLY PT, R3, R12, 0x10, 0x1f ;  /* 0x0e001f000c037f89 */ /* 0x020e2400000e0000 */
[----:B------:R-:W-:-:S09]  /*09f0*/  ISETP.GT.U32.AND P2, PT, R8, 0x3, PT ;  /* 0x000000030800780c */ /* 0x000fd20003f44070 */
[----:B------:R-:W1:Y:S04]  /*0a00*/  @!P1 S2R R11, SR_CgaCtaId ;  /* 0x00000000000b9919 */ /* 0x000e680000008800 */
[----:B------:R-:W2:Y:S01]  /*0a10*/  @!P2 S2R R13, SR_CgaCtaId ;  /* 0x00000000000da919 */ /* 0x000ea20000008800 */
[----:B0-----:R-:W-:-:S04]  /*0a20*/  FSETP.GT.AND P0, PT, R12, R3, PT ;  /* 0x000000030c00720b */ /* 0x001fc80003f04000 */
[----:B------:R-:W-:Y:S02]  /*0a30*/  FSEL R2, R12, R3, P0 ;  /* 0x000000030c027208 */ /* 0x000fe40000000000 */
[----:B------:R-:W-:-:S03]  /*0a40*/  @!P2 MOV R12, 0x400 ;  /* 0x00000400000ca802 */ /* 0x000fc60000000f00 */
[----:B------:R-:W0:Y:S02]  /*0a50*/  SHFL.BFLY PT, R3, R2, 0x8, 0x1f ;  /* 0x0d001f0002037f89 */ /* 0x000e2400000e0000 */
[----:B0-----:R-:W-:-:S04]  /*0a60*/  FSETP.GT.AND P0, PT, R2, R3, PT ;  /* 0x000000030200720b */ /* 0x001fc80003f04000 */
[----:B------:R-:W-:-:S05]  /*0a70*/  FSEL R6, R2, R3, P0 ;  /* 0x0000000302067208 */ /* 0x000fca0000000000 */
[----:B------:R-:W0:Y:S02]  /*0a80*/  SHFL.BFLY PT, R3, R6, 0x4, 0x1f ;  /* 0x0c801f0006037f89 */ /* 0x000e2400000e0000 */
[----:B0-----:R-:W-:-:S04]  /*0a90*/  FSETP.GT.AND P0, PT, R6, R3, PT ;  /* 0x000000030600720b */ /* 0x001fc80003f04000 */
[----:B------:R-:W-:Y:S02]  /*0aa0*/  FSEL R10, R6, R3, P0 ;  /* 0x00000003060a7208 */ /* 0x000fe40000000000 */
[----:B------:R-:W-:-:S03]  /*0ab0*/  @!P1 MOV R6, 0x400 ;  /* 0x0000040000069802 */ /* 0x000fc60000000f00 */
[----:B------:R-:W0:Y:S01]  /*0ac0*/  SHFL.BFLY PT, R3, R10, 0x2, 0x1f ;  /* 0x0c401f000a037f89 */ /* 0x000e2200000e0000 */
[----:B-1----:R-:W-:Y:S02]  /*0ad0*/  @!P1 LEA R6, R11, R6, 0x18 ;  /* 0x000000060b069211 */ /* 0x002fe400078ec0ff */
[----:B--2---:R-:W-:Y:S02]  /*0ae0*/  @!P2 LEA R11, R13, R12, 0x18 ;  /* 0x0000000c0d0ba211 */ /* 0x004fe400078ec0ff */
[----:B------:R-:W-:Y:S02]  /*0af0*/  @!P1 LEA.HI R6, R7, R6, RZ, 0x1d ;  /* 0x0000000607069211 */ /* 0x000fe400078fe8ff */
[----:B0-----:R-:W-:-:S04]  /*0b00*/  FSETP.GT.AND P0, PT, R10, R3, PT ;  /* 0x000000030a00720b */ /* 0x001fc80003f04000 */
[----:B------:R-:W-:Y:S01]  /*0b10*/  FSEL R2, R10, R3, P0 ;  /* 0x000000030a027208 */ /* 0x000fe20000000000 */
[----:B------:R-:W-:-:S04]  /*0b20*/  IMAD.MOV.U32 R10, RZ, RZ, RZ ;  /* 0x000000ffff0a7224 */ /* 0x000fc800078e00ff */
[----:B------:R-:W0:Y:S02]  /*0b30*/  SHFL.BFLY PT, R3, R2, 0x1, 0x1f ;  /* 0x0c201f0002037f89 */ /* 0x000e2400000e0000 */
[----:B0-----:R-:W-:-:S04]  /*0b40*/  FSETP.GT.AND P0, PT, R2, R3, PT ;  /* 0x000000030200720b */ /* 0x001fc80003f04000 */
[----:B------:R-:W-:Y:S01]  /*0b50*/  FSEL R13, R2, R3, P0 ;  /* 0x00000003020d7208 */ /* 0x000fe20000000000 */
[----:B------:R-:W-:-:S04]  /*0b60*/  @!P2 IMAD R3, R8, 0x4, R11 ;  /* 0x000000040803a824 */ /* 0x000fc800078e020b */
[----:B------:R0:W-:Y:S01]  /*0b70*/  @!P1 STS [R6], R13 ;  /* 0x0000000d06009388 */ /* 0x0001e20000000800 */
[----:B------:R-:W-:Y:S01]  /*0b80*/  BAR.SYNC.DEFER_BLOCKING 0x0 ;  /* 0x0000000000007b1d */ /* 0x000fe20000010000 */
[----:B------:R-:W-:Y:S01]  /*0b90*/  ISETP.GE.AND P1, PT, R7, R0, PT ;  /* 0x000000000700720c */ /* 0x000fe20003f26270 */
[----:B0-----:R-:W-:-:S04]  /*0ba0*/  IMAD.MOV.U32 R6, RZ, RZ, RZ ;  /* 0x000000ffff067224 */ /* 0x001fc800078e00ff */
[----:B------:R-:W0:Y:S04]  /*0bb0*/  @!P2 LDS R10, [R3] ;  /* 0x00000000030aa984 */ /* 0x000e280000000800 */
[----:B0-----:R-:W0:Y:S02]  /*0bc0*/  SHFL.BFLY PT, R11, R10, 0x10, 0x1f ;  /* 0x0e001f000a0b7f89 */ /* 0x001e2400000e0000 */
        /* <DEDUP_REMOVED lines=19> */
[----:B------:R-:W-:-:S05]  /*0d00*/  IMAD.IADD R12, R3, 0x1, R0 ;  /* 0x00000001030c7824 */ /* 0x000fca00078e0200 */
[C---:B------:R-:W-:Y:S02]  /*0d10*/  LOP3.LUT R2, R12.reuse, 0x180, RZ, 0xc0, !PT ;  /* 0x000001800c027812 */ /* 0x040fe400078ec0ff */
[----:B------:R-:W-:Y:S02]  /*0d20*/  ISETP.GE.U32.AND P0, PT, R12, 0x180, PT ;  /* 0x000001800c00780c */ /* 0x000fe40003f06070 */
[----:B------:R-:W-:-:S13]  /*0d30*/  ISETP.NE.AND P1, PT, R2, 0x180, PT ;  /* 0x000001800200780c */ /* 0x000fda0003f25270 */
[----:B------:R-:W-:Y:S05]  /*0d40*/  @!P1 BRA `(.L_x_55) ;  /* 0x0000000000789947 */ /* 0x000fea0003800000 */
[----:B------:R-:W-:Y:S01]  /*0d50*/  IMAD.WIDE.U32 R2, R7, 0x4, R4 ;  /* 0x0000000407027825 */ /* 0x000fe200078e0004 */
[----:B------:R-:W-:-:S03]  /*0d60*/  LEA.HI R6, R12, 0x1, RZ, 0x19 ;  /* 0x000000010c067811 */ /* 0x000fc600078fc8ff */
[----:B------:R-:W-:Y:S01]  /*0d70*/  IMAD.MOV.U32 R11, RZ, RZ, R7 ;  /* 0x000000ffff0b7224 */ /* 0x000fe200078e0007 */
[----:B------:R-:W-:Y:S02]  /*0d80*/  IADD3 R14, P1, PT, R2, UR6, RZ ;  /* 0x00000006020e7c10 */ /* 0x000fe4000ff3e0ff */
[----:B------:R-:W-:Y:S01]  /*0d90*/  LOP3.LUT R2, R6, 0x3, RZ, 0xc0, !PT ;  /* 0x0000000306027812 */ /* 0x000fe200078ec0ff */
[----:B------:R-:W-:Y:S01]  /*0da0*/  IMAD.MOV.U32 R6, RZ, RZ, RZ ;  /* 0x000000ffff067224 */ /* 0x000fe200078e00ff */
[----:B------:R-:W-:-:S03]  /*0db0*/  IADD3.X R15, PT, PT, R3, UR7, RZ, P1, !PT ;  /* 0x00000007030f7c10 */ /* 0x000fc60008ffe4ff */
[----:B------:R-:W-:-:S07]  /*0dc0*/  IMAD.MOV R12, RZ, RZ, -R2 ;  /* 0x000000ffff0c7224 */ /* 0x000fce00078e0a02 */
.L_x_56:
        /* <DEDUP_REMOVED lines=22> */
.L_x_55:
[----:B------:R-:W-:Y:S05]  /*0f30*/  BSYNC.RECONVERGENT B1 ;  /* 0x0000000000017941 */ /* 0x000fea0003800200 */
.L_x_54:
[----:B------:R-:W-:Y:S05]  /*0f40*/  @!P0 BRA `(.L_x_53) ;  /* 0x0000000000f48947 */ /* 0x000fea0003800000 */
[----:B0-----:R-:W-:-:S03]  /*0f50*/  IMAD.WIDE.U32 R2, R11, 0x4, R4 ;  /* 0x000000040b027825 */ /* 0x001fc600078e0004 */
[----:B------:R-:W-:-:S04]  /*0f60*/  IADD3 R12, P0, PT, R2, UR6, RZ ;  /* 0x00000006020c7c10 */ /* 0x000fc8000ff1e0ff */
[----:B------:R-:W-:-:S04]  /*0f70*/  IADD3 R12, P1, PT, R12, 0x400, RZ ;  /* 0x000004000c0c7810 */ /* 0x000fc80007f3e0ff */
[----:B------:R-:W-:-:S09]  /*0f80*/  IADD3.X R19, PT, PT, RZ, UR7, R3, P1, P0 ;  /* 0x00000007ff137c10 */ /* 0x000fd20008fe0403 */
.L_x_57:
[----:B---3--:R-:W-:Y:S02]  /*0f90*/  IMAD.MOV.U32 R2, RZ, RZ, R12 ;  /* 0x000000ffff027224 */ /* 0x008fe400078e000c */
[----:B------:R-:W-:-:S05]  /*0fa0*/  IMAD.MOV.U32 R3, RZ, RZ, R19 ;  /* 0x000000ffff037224 */ /* 0x000fca00078e0013 */
[----:B------:R-:W2:Y:S04]  /*0fb0*/  LDG.E R13, desc[UR4][R2.64+-0x400] ;  /* 0xfffc0004020d7981 */ /* 0x000ea8000c1e1900 */
[----:B------:R-:W3:Y:S04]  /*0fc0*/  LDG.E R17, desc[UR4][R2.64+-0x200] ;  /* 0xfffe000402117981 */ /* 0x000ee8000c1e1900 */
[----:B------:R-:W4:Y:S04]  /*0fd0*/  LDG.E R15, desc[UR4][R2.64] ;  /* 0x00000004020f7981 */ /* 0x000f28000c1e1900 */
[----:B------:R-:W5:Y:S01]  /*0fe0*/  LDG.E R19, desc[UR4][R2.64+0x200] ;  /* 0x0002000402137981 */ /* 0x000f62000c1e1900 */
[----:B------:R-:W-:-:S02]  /*0ff0*/  IMAD.MOV.U32 R12, RZ, RZ, 0x3bbb989d ;  /* 0x3bbb989dff0c7424 */ /* 0x000fc400078e00ff */
[----:B------:R-:W-:-:S05]  /*1000*/  VIADD R11, R11, 0x200 ;  /* 0x000002000b0b7836 */ /* 0x000fca0000000000 */
[----:B------:R-:W-:Y:S01]  /*1010*/  ISETP.GE.AND P0, PT, R11, R0, PT ;  /* 0x000000000b00720c */ /* 0x000fe20003f06270 */
[----:B--2---:R-:W-:Y:S01]  /*1020*/  FADD R21, -R10, R13 ;  /* 0x0000000d0a157221 */ /* 0x004fe20000000100 */
[----:B------:R-:W-:-:S03]  /*1030*/  IMAD.MOV.U32 R13, RZ, RZ, 0x437c0000 ;  /* 0x437c0000ff0d7424 */ /* 0x000fc600078e00ff */
[----:B------:R-:W-:Y:S01]  /*1040*/  FFMA.SAT R14, R21, R12, 0.5 ;  /* 0x3f000000150e7423 */ /* 0x000fe2000000200c */
[----:B---3--:R-:W-:-:S03]  /*1050*/  FADD R17, -R10, R17 ;  /* 0x000000110a117221 */ /* 0x008fc60000000100 */
[-C--:B------:R-:W-:Y:S01]  /*1060*/  FFMA.RM R14, R14, R13.reuse, 12582913 ;  /* 0x4b4000010e0e7423 */ /* 0x080fe2000000400d */
[-C--:B------:R-:W-:Y:S01]  /*1070*/  FFMA.SAT R16, R17, R12.reuse, 0.5 ;  /* 0x3f00000011107423 */ /* 0x080fe2000000200c */
[----:B----4-:R-:W-:Y:S02]  /*1080*/  FADD R15, -R10, R15 ;  /* 0x0000000f0a0f7221 */ /* 0x010fe40000000100 */
[----:B------:R-:W-:Y:S01]  /*1090*/  FADD R18, R14, -12583039 ;  /* 0xcb40007f0e127421 */ /* 0x000fe20000000000 */
[----:B------:R-:W-:Y:S01]  /*10a0*/  FFMA.RM R16, R16, R13, 12582913 ;  /* 0x4b40000110107423 */ /* 0x000fe2000000400d */
[----:B-----5:R-:W-:Y:S01]  /*10b0*/  FADD R19, -R10, R19 ;  /* 0x000000130a137221 */ /* 0x020fe20000000100 */
[-C--:B------:R-:W-:Y:S01]  /*10c0*/  FFMA.SAT R24, R15, R12.reuse, 0.5 ;  /* 0x3f0000000f187423 */ /* 0x080fe2000000200c */
[----:B------:R-:W-:Y:S01]  /*10d0*/  FFMA R18, R21, 1.4426950216293334961, -R18 ;  /* 0x3fb8aa3b15127823 */ /* 0x000fe20000000812 */
[----:B------:R-:W-:Y:S01]  /*10e0*/  FADD R22, R16, -12583039 ;  /* 0xcb40007f10167421 */ /* 0x000fe20000000000 */
[----:B------:R-:W-:-:S02]  /*10f0*/  FFMA.SAT R26, R19, R12, 0.5 ;  /* 0x3f000000131a7423 */ /* 0x000fc4000000200c */
[----:B------:R-:W-:Y:S01]  /*1100*/  FFMA R20, R21, 1.925963033500011079e-08, R18 ;  /* 0x32a5706015147823 */ /* 0x000fe20000000012 */
[-C--:B------:R-:W-:Y:S01]  /*1110*/  FFMA.RM R18, R24, R13.reuse, 12582913 ;  /* 0x4b40000118127423 */ /* 0x080fe2000000400d */
[C---:B------:R-:W-:Y:S01]  /*1120*/  FFMA R22, R17.reuse, 1.4426950216293334961, -R22 ;  /* 0x3fb8aa3b11167823 */ /* 0x040fe20000000816 */
[----:B------:R-:W-:Y:S02]  /*1130*/  FFMA.RM R13, R26, R13, 12582913 ;  /* 0x4b4000011a0d7423 */ /* 0x000fe4000000400d */
[----:B------:R-:W-:Y:S01]  /*1140*/  FADD R24, R18, -12583039 ;  /* 0xcb40007f12187421 */ /* 0x000fe20000000000 */
[----:B------:R-:W-:Y:S01]  /*1150*/  FFMA R12, R17, 1.925963033500011079e-08, R22 ;  /* 0x32a57060110c7823 */ /* 0x000fe20000000016 */
[----:B------:R-:W-:Y:S01]  /*1160*/  FADD R22, R13, -12583039 ;  /* 0xcb40007f0d167421 */ /* 0x000fe20000000000 */
[----:B------:R-:W0:Y:S01]  /*1170*/  MUFU.EX2 R20, R20 ;  /* 0x0000001400147308 */ /* 0x000e220000000800 */
[----:B------:R-:W-:Y:S01]  /*1180*/  FFMA R24, R15, 1.4426950216293334961, -R24 ;  /* 0x3fb8aa3b0f187823 */ /* 0x000fe20000000818 */
[----:B------:R-:W-:-:S02]  /*1190*/  IMAD.SHL.U32 R17, R16, 0x800000, RZ ;  /* 0x0080000010117824 */ /* 0x000fc400078e00ff */
[----:B------:R-:W-:Y:S01]  /*11a0*/  FFMA R22, R19, 1.4426950216293334961, -R22 ;  /* 0x3fb8aa3b13167823 */ /* 0x000fe20000000816 */
[----:B------:R-:W-:Y:S02]  /*11b0*/  IMAD.SHL.U32 R18, R18, 0x800000, RZ ;  /* 0x0080000012127824 */ /* 0x000fe400078e00ff */
[----:B------:R-:W-:Y:S01]  /*11c0*/  FFMA R24, R15, 1.925963033500011079e-08, R24 ;  /* 0x32a570600f187823 */ /* 0x000fe20000000018 */
[----:B------:R-:W-:Y:S02]  /*11d0*/  IMAD.SHL.U32 R15, R14, 0x800000, RZ ;  /* 0x008000000e0f7824 */ /* 0x000fe400078e00ff */
[----:B------:R-:W-:Y:S01]  /*11e0*/  FFMA R22, R19, 1.925963033500011079e-08, R22 ;  /* 0x32a5706013167823 */ /* 0x000fe20000000016 */
[----:B------:R-:W1:Y:S01]  /*11f0*/  MUFU.EX2 R12, R12 ;  /* 0x0000000c000c7308 */ /* 0x000e620000000800 */
[----:B------:R-:W-:-:S07]  /*1200*/  IMAD.SHL.U32 R13, R13, 0x800000, RZ ;  /* 0x008000000d0d7824 */ /* 0x000fce00078e00ff */
[----:B------:R-:W2:Y:S01]  /*1210*/  MUFU.EX2 R21, R24 ;  /* 0x0000001800157308 */ /* 0x000ea20000000800 */
[----:B0-----:R-:W-:-:S04]  /*1220*/  FMUL R15, R15, R20 ;  /* 0x000000140f0f7220 */ /* 0x001fc80000400000 */
[----:B------:R-:W-:Y:S01]  /*1230*/  FADD R6, R15, R6 ;  /* 0x000000060f067221 */ /* 0x000fe20000000000 */
[----:B------:R3:W-:Y:S02]  /*1240*/  STG.E desc[UR4][R2.64+-0x400], R15 ;  /* 0xfffc000f02007986 */ /* 0x0007e4000c101904 */
[----:B------:R-:W0:Y:S01]  /*1250*/  MUFU.EX2 R22, R22 ;  /* 0x0000001600167308 */ /* 0x000e220000000800 */
[----:B-1----:R-:W-:Y:S01]  /*1260*/  FMUL R17, R17, R12 ;  /* 0x0000000c11117220 */ /* 0x002fe20000400000 */
[----:B------:R-:W-:-:S03]  /*1270*/  IADD3 R12, P1, PT, R2, 0x800, RZ ;  /* 0x00000800020c7810 */ /* 0x000fc60007f3e0ff */
[----:B------:R-:W-:Y:S01]  /*1280*/  FADD R6, R6, R17 ;  /* 0x0000001106067221 */ /* 0x000fe20000000000 */
[----:B------:R3:W-:Y:S01]  /*1290*/  STG.E desc[UR4][R2.64+-0x200], R17 ;  /* 0xfffe001102007986 */ /* 0x0007e2000c101904 */
[----:B------:R-:W-:Y:S02]  /*12a0*/  IMAD.X R19, RZ, RZ, R3, P1 ;  /* 0x000000ffff137224 */ /* 0x000fe400008e0603 */
[----:B--2---:R-:W-:-:S04]  /*12b0*/  FMUL R21, R18, R21 ;  /* 0x0000001512157220 */ /* 0x004fc80000400000 */
[----:B------:R-:W-:Y:S01]  /*12c0*/  FADD R6, R6, R21 ;  /* 0x0000001506067221 */ /* 0x000fe20000000000 */
[----:B------:R3:W-:Y:S01]  /*12d0*/  STG.E desc[UR4][R2.64], R21 ;  /* 0x0000001502007986 */ /* 0x0007e2000c101904 */
[----:B0-----:R-:W-:-:S04]  /*12e0*/  FMUL R13, R13, R22 ;  /* 0x000000160d0d7220 */ /* 0x001fc80000400000 */
[----:B------:R-:W-:Y:S01]  /*12f0*/  FADD R6, R6, R13 ;  /* 0x0000000d06067221 */ /* 0x000fe20000000000 */
[----:B------:R3:W-:Y:S01]  /*1300*/  STG.E desc[UR4][R2.64+0x200], R13 ;  /* 0x0002000d02007986 */ /* 0x0007e2000c101904 */
[----:B------:R-:W-:Y:S05]  /*1310*/  @!P0 BRA `(.L_x_57) ;  /* 0xfffffffc001c8947 */ /* 0x000fea000383ffff */
.L_x_53:
[----:B------:R-:W-:Y:S05]  /*1320*/  BSYNC.RECONVERGENT B0 ;  /* 0x0000000000007941 */ /* 0x000fea0003800200 */
.L_x_52:
[----:B0--3--:R-:W0:Y:S01]  /*1330*/  SHFL.BFLY PT, R3, R6, 0x10, 0x1f ;  /* 0x0e001f0006037f89 */ /* 0x009e2200000e0000 */
[C---:B------:R-:W-:Y:S02]  /*1340*/  ISETP.NE.AND P0, PT, R8.reuse, RZ, PT ;  /* 0x000000ff0800720c */ /* 0x040fe40003f05270 */
[----:B------:R-:W-:-:S11]  /*1350*/  ISETP.GT.U32.AND P1, PT, R8, 0x3, PT ;  /* 0x000000030800780c */ /* 0x000fd60003f24070 */
[----:B------:R-:W1:Y:S02]  /*1360*/  @!P0 S2R R11, SR_CgaCtaId ;  /* 0x00000000000b8919 */ /* 0x000e640000008800 */
[----:B------:R-:W-:Y:S01]  /*1370*/  @!P1 MOV R13, 0x400 ;  /* 0x00000400000d9802 */ /* 0x000fe20000000f00 */
[----:B------:R-:W2:Y:S04]  /*1380*/  @!P1 S2R R14, SR_CgaCtaId ;  /* 0x00000000000e9919 */ /* 0x000ea80000008800 */
[----:B------:R-:W-:Y:S02]  /*1390*/  @!P1 VIADD R13, R13, 0x10 ;  /* 0x000000100d0d9836 */ /* 0x000fe40000000000 */
[----:B0-----:R-:W-:-:S05]  /*13a0*/  FADD R2, R3, R6 ;  /* 0x0000000603027221 */ /* 0x001fca0000000000 */
[----:B------:R-:W0:Y:S02]  /*13b0*/  SHFL.BFLY PT, R3, R2, 0x8, 0x1f ;  /* 0x0d001f0002037f89 */ /* 0x000e2400000e0000 */
[----:B0-----:R-:W-:Y:S01]  /*13c0*/  FADD R10, R2, R3 ;  /* 0x00000003020a7221 */ /* 0x001fe20000000000 */
[----:B------:R-:W-:-:S04]  /*13d0*/  @!P0 MOV R2, 0x400 ;  /* 0x0000040000028802 */ /* 0x000fc80000000f00 */
[----:B------:R-:W0:Y:S01]  /*13e0*/  SHFL.BFLY PT, R3, R10, 0x4, 0x1f ;  /* 0x0c801f000a037f89 */ /* 0x000e2200000e0000 */
[----:B------:R-:W-:-:S05]  /*13f0*/  @!P0 VIADD R2, R2, 0x10 ;  /* 0x0000001002028836 */ /* 0x000fca0000000000 */
[----:B-1----:R-:W-:Y:S02]  /*1400*/  @!P0 LEA R2, R11, R2, 0x18 ;  /* 0x000000020b028211 */ /* 0x002fe400078ec0ff */
[----:B--2---:R-:W-:Y:S02]  /*1410*/  @!P1 LEA R11, R14, R13, 0x18 ;  /* 0x0000000d0e0b9211 */ /* 0x004fe400078ec0ff */
[----:B------:R-:W-:Y:S01]  /*1420*/  @!P0 LEA.HI R2, R7, R2, RZ, 0x1d ;  /* 0x0000000207028211 */ /* 0x000fe200078fe8ff */
[----:B0-----:R-:W-:-:S05]  /*1430*/  FADD R12, R10, R3 ;  /* 0x000000030a0c7221 */ /* 0x001fca0000000000 */
[----:B------:R-:W0:Y:S02]  /*1440*/  SHFL.BFLY PT, R3, R12, 0x2, 0x1f ;  /* 0x0c401f000c037f89 */ /* 0x000e2400000e0000 */
[----:B0-----:R-:W-:-:S05]  /*1450*/  FADD R6, R12, R3 ;  /* 0x000000030c067221 */ /* 0x001fca0000000000 */
[----:B------:R-:W0:Y:S02]  /*1460*/  SHFL.BFLY PT, R3, R6, 0x1, 0x1f ;  /* 0x0c201f0006037f89 */ /* 0x000e2400000e0000 */
[----:B0-----:R-:W-:Y:S01]  /*1470*/  FADD R13, R6, R3 ;  /* 0x00000003060d7221 */ /* 0x001fe20000000000 */
[----:B------:R-:W-:Y:S02]  /*1480*/  @!P1 IMAD R3, R8, 0x4, R11 ;  /* 0x0000000408039824 */ /* 0x000fe400078e020b */
[----:B------:R-:W-:Y:S02]  /*1490*/  IMAD.MOV.U32 R8, RZ, RZ, RZ ;  /* 0x000000ffff087224 */ /* 0x000fe400078e00ff */
[----:B------:R-:W-:Y:S01]  /*14a0*/  @!P0 STS [R2], R13 ;  /* 0x0000000d02008388 */ /* 0x000fe20000000800 */
[----:B------:R-:W-:Y:S01]  /*14b0*/  BAR.SYNC.DEFER_BLOCKING 0x0 ;  /* 0x0000000000007b1d */ /* 0x000fe20000010000 */
[----:B------:R-:W-:-:S05]  /*14c0*/  ISETP.GE.AND P0, PT, R7, R0, PT ;  /* 0x000000000700720c */ /* 0x000fca0003f06270 */
[----:B------:R-:W0:Y:S04]  /*14d0*/  @!P1 LDS R8, [R3] ;  /* 0x0000000003089984 */ /* 0x000e280000000800 */
[----:B0-----:R-:W0:Y:S02]  /*14e0*/  SHFL.BFLY PT, R11, R8, 0x10, 0x1f ;  /* 0x0e001f00080b7f89 */ /* 0x001e2400000e0000 */
        /* <DEDUP_REMOVED lines=10> */
[----:B------:R-:W-:Y:S04]  /*1590*/  BSSY.RECONVERGENT B0, `(.L_x_58) ;  /* 0x0000025000007945 */ /* 0x000fe80003800200 */
[----:B------:R-:W-:Y:S02]  /*15a0*/  IMAD.IADD R2, R3, 0x1, R0 ;  /* 0x0000000103027824 */ /* 0x000fe400078e0200 */
[----:B-1----:R-:W-:-:S03]  /*15b0*/  FADD R3, R14, R11 ;  /* 0x0000000b0e037221 */ /* 0x002fc60000000000 */
[----:B------:R-:W-:-:S04]  /*15c0*/  LOP3.LUT R0, R2, 0x180, RZ, 0xc0, !PT ;  /* 0x0000018002007812 */ /* 0x000fc800078ec0ff */
[----:B------:R-:W-:-:S13]  /*15d0*/  ISETP.NE.AND P0, PT, R0, 0x180, PT ;  /* 0x000001800000780c */ /* 0x000fda0003f05270 */
[----:B------:R-:W-:Y:S05]  /*15e0*/  @!P0 BRA `(.L_x_59) ;  /* 0x00000000007c8947 */ /* 0x000fea0003800000 */
[----:B------:R-:W-:Y:S01]  /*15f0*/  LEA.HI R0, R2, 0x1, RZ, 0x19 ;  /* 0x0000000102007811 */ /* 0x000fe200078fc8ff */
[----:B------:R-:W-:-:S04]  /*1600*/  IMAD.WIDE.U32 R8, R7, 0x4, R4 ;  /* 0x0000000407087825 */ /* 0x000fc800078e0004 */
[----:B------:R-:W-:Y:S01]  /*1610*/  IMAD.SHL.U32 R6, R0, 0x80, RZ ;  /* 0x0000008000067824 */ /* 0x000fe200078e00ff */
[----:B------:R-:W-:Y:S02]  /*1620*/  IADD3 R10, P0, PT, R8, UR6, RZ ;  /* 0x00000006080a7c10 */ /* 0x000fe4000ff1e0ff */
[----:B------:R-:W-:Y:S02]  /*1630*/  LOP3.LUT R0, R0, 0x3, RZ, 0xc0, !PT ;  /* 0x0000000300007812 */ /* 0x000fe400078ec0ff */
[----:B------:R-:W-:Y:S02]  /*1640*/  LOP3.LUT R8, R6, 0x180, RZ, 0xc0, !PT ;  /* 0x0000018006087812 */ /* 0x000fe400078ec0ff */
[----:B------:R-:W-:Y:S01]  /*1650*/  IADD3.X R13, PT, PT, R9, UR7, RZ, P0, !PT ;  /* 0x00000007090d7c10 */ /* 0x000fe200087fe4ff */
[----:B------:R-:W-:Y:S02]  /*1660*/  IMAD.MOV R6, RZ, RZ, -R0 ;  /* 0x000000ffff067224 */ /* 0x000fe400078e0a00 */
[----:B------:R-:W-:-:S07]  /*1670*/  IMAD.IADD R7, R7, 0x1, R8 ;  /* 0x0000000107077824 */ /* 0x000fce00078e0208 */
.L_x_62:
[----:B-1----:R-:W-:Y:S02]  /*1680*/  IMAD.MOV.U32 R8, RZ, RZ, R10 ;  /* 0x000000ffff087224 */ /* 0x002fe400078e000a */
[----:B------:R-:W-:-:S05]  /*1690*/  IMAD.MOV.U32 R9, RZ, RZ, R13 ;  /* 0x000000ffff097224 */ /* 0x000fca00078e000d */
[----:B------:R-:W2:Y:S01]  /*16a0*/  LDG.E R0, desc[UR4][R8.64] ;  /* 0x0000000408007981 */ /* 0x000ea2000c1e1900 */
[----:B------:R-:W1:Y:S01]  /*16b0*/  MUFU.RCP R10, R3 ;  /* 0x00000003000a7308 */ /* 0x000e620000001000 */
[----:B------:R-:W-:Y:S01]  /*16c0*/  VIADD R6, R6, 0x1 ;  /* 0x0000000106067836 */ /* 0x000fe20000000000 */
[----:B------:R-:W-:Y:S04]  /*16d0*/  BSSY.RECONVERGENT B1, `(.L_x_60) ;  /* 0x000000c000017945 */ /* 0x000fe80003800200 */
[----:B------:R-:W-:Y:S01]  /*16e0*/  ISETP.NE.AND P2, PT, R6, RZ, PT ;  /* 0x000000ff0600720c */ /* 0x000fe20003f45270 */
[----:B-1----:R-:W-:-:S04]  /*16f0*/  FFMA R11, -R3, R10, 1 ;  /* 0x3f800000030b7423 */ /* 0x002fc8000000010a */
[----:B------:R-:W-:Y:S01]  /*1700*/  FFMA R11, R10, R11, R10 ;  /* 0x0000000b0a0b7223 */ /* 0x000fe2000000000a */
[----:B--2---:R-:W1:Y:S03]  /*1710*/  FCHK P0, R0, R3 ;  /* 0x0000000300007302 */ /* 0x004e660000000000 */
[----:B------:R-:W-:-:S04]  /*1720*/  FFMA R10, R0, R11, RZ ;  /* 0x0000000b000a7223 */ /* 0x000fc800000000ff */
[----:B------:R-:W-:-:S04]  /*1730*/  FFMA R12, -R3, R10, R0 ;  /* 0x0000000a030c7223 */ /* 0x000fc80000000100 */
[----:B------:R-:W-:Y:S01]  /*1740*/  FFMA R11, R11, R12, R10 ;  /* 0x0000000c0b0b7223 */ /* 0x000fe2000000000a */
[----:B-1----:R-:W-:Y:S06]  /*1750*/  @!P0 BRA `(.L_x_61) ;  /* 0x00000000000c8947 */ /* 0x002fec0003800000 */
[----:B------:R-:W-:-:S07]  /*1760*/  MOV R10, 0x1780 ;  /* 0x00001780000a7802 */ /* 0x000fce0000000f00 */
[----:B0-----:R-:W-:Y:S05]  /*1770*/  CALL.REL.NOINC `($__internal_1_$__cuda_sm3x_div_rn_noftz_f32_slowpath) ;  /* 0x00000004005c7944 */ /* 0x001fea0003c00000 */
[----:B------:R-:W-:-:S07]  /*1780*/  IMAD.MOV.U32 R11, RZ, RZ, R0 ;  /* 0x000000ffff0b7224 */ /* 0x000fce00078e0000 */
.L_x_61:
[----:B------:R-:W-:Y:S05]  /*1790*/  BSYNC.RECONVERGENT B1 ;  /* 0x0000000000017941 */ /* 0x000fea0003800200 */
.L_x_60:
[----:B------:R1:W-:Y:S01]  /*17a0*/  STG.E desc[UR4][R8.64], R11 ;  /* 0x0000000b08007986 */ /* 0x0003e2000c101904 */
[----:B------:R-:W-:-:S05]  /*17b0*/  IADD3 R10, P0, PT, R8, 0x200, RZ ;  /* 0x00000200080a7810 */ /* 0x000fca0007f1e0ff */
[----:B------:R-:W-:Y:S01]  /*17c0*/  IMAD.X R13, RZ, RZ, R9, P0 ;  /* 0x000000ffff0d7224 */ /* 0x000fe200000e0609 */
[----:B------:R-:W-:Y:S07]  /*17d0*/  @P2 BRA `(.L_x_62) ;  /* 0xfffffffc00a82947 */ /* 0x000fee000383ffff */
.L_x_59:
[----:B------:R-:W-:Y:S05]  /*17e0*/  BSYNC.RECONVERGENT B0 ;  /* 0x0000000000007941 */ /* 0x000fea0003800200 */
.L_x_58:
        /* <DEDUP_REMOVED lines=8> */
.L_x_71:
        /* <DEDUP_REMOVED lines=13> */
[----:B------:R-:W-:-:S07]  /*1940*/  MOV R10, 0x1960 ;  /* 0x00001960000a7802 */ /* 0x000fce0000000f00 */
[----:B0-----:R-:W-:Y:S05]  /*1950*/  CALL.REL.NOINC `($__internal_1_$__cuda_sm3x_div_rn_noftz_f32_slowpath) ;  /* 0x0000000000e47944 */ /* 0x001fea0003c00000 */
[----:B------:R-:W-:-:S07]  /*1960*/  IMAD.MOV.U32 R9, RZ, RZ, R0 ;  /* 0x000000ffff097224 */ /* 0x000fce00078e0000 */
.L_x_64:
[----:B------:R-:W-:Y:S05]  /*1970*/  BSYNC.RECONVERGENT B0 ;  /* 0x0000000000007941 */ /* 0x000fea0003800200 */
.L_x_63:
        /* <DEDUP_REMOVED lines=12> */
[----:B------:R-:W-:-:S07]  /*1a40*/  MOV R10, 0x1a60 ;  /* 0x00001a60000a7802 */ /* 0x000fce0000000f00 */
[----:B0-----:R-:W-:Y:S05]  /*1a50*/  CALL.REL.NOINC `($__internal_1_$__cuda_sm3x_div_rn_noftz_f32_slowpath) ;  /* 0x0000000000a47944 */ /* 0x001fea0003c00000 */
[----:B------:R-:W-:-:S07]  /*1a60*/  IMAD.MOV.U32 R11, RZ, RZ, R0 ;  /* 0x000000ffff0b7224 */ /* 0x000fce00078e0000 */
.L_x_66:
[----:B------:R-:W-:Y:S05]  /*1a70*/  BSYNC.RECONVERGENT B0 ;  /* 0x0000000000007941 */ /* 0x000fea0003800200 */
.L_x_65:
        /* <DEDUP_REMOVED lines=15> */
.L_x_68:
[----:B------:R-:W-:Y:S05]  /*1b70*/  BSYNC.RECONVERGENT B0 ;  /* 0x0000000000007941 */ /* 0x000fea0003800200 */
.L_x_67:
        /* <DEDUP_REMOVED lines=15> */
.L_x_70:
[----:B------:R-:W-:Y:S05]  /*1c70*/  BSYNC.RECONVERGENT B0 ;  /* 0x0000000000007941 */ /* 0x000fea0003800200 */
.L_x_69:
[----:B------:R1:W-:Y:S01]  /*1c80*/  STG.E desc[UR4][R4.64+0x200], R11 ;  /* 0x0002000b04007986 */ /* 0x0003e2000c101904 */
[----:B------:R-:W-:Y:S01]  /*1c90*/  VIADD R7, R7, 0x200 ;  /* 0x0000020007077836 */ /* 0x000fe20000000000 */
[----:B------:R-:W-:-:S04]  /*1ca0*/  IADD3 R0, P1, PT, R4, 0x800, RZ ;  /* 0x0000080004007810 */ /* 0x000fc80007f3e0ff */
[----:B------:R-:W-:Y:S01]  /*1cb0*/  ISETP.GE.AND P0, PT, R7, UR8, PT ;  /* 0x0000000807007c0c */ /* 0x000fe2000bf06270 */
[----:B------:R-:W-:-:S12]  /*1cc0*/  IMAD.X R9, RZ, RZ, R5, P1 ;  /* 0x000000ffff097224 */ /* 0x000fd800008e0605 */
[----:B-1----:R-:W-:Y:S05]  /*1cd0*/  @!P0 BRA `(.L_x_71) ;  /* 0xfffffff800e48947 */ /* 0x002fea000383ffff */
[----:B------:R-:W-:Y:S05]  /*1ce0*/  EXIT ;  /* 0x000000000000794d */ /* 0x000fea0003800000 */
        .weak           $__internal_1_$__cuda_sm3x_div_rn_noftz_f32_slowpath
        .type           $__internal_1_$__cuda_sm3x_div_rn_noftz_f32_slowpath,@function
        .size           $__internal_1_$__cuda_sm3x_div_rn_noftz_f32_slowpath,(.L_x_85 - $__internal_1_$__cuda_sm3x_div_rn_noftz_f32_slowpath)
$__internal_1_$__cuda_sm3x_div_rn_noftz_f32_slowpath:
        /* <DEDUP_REMOVED lines=35> */
.L_x_73:
        /* <DEDUP_REMOVED lines=51> */
.L_x_80:
[----:B------:R-:W-:-:S04]  /*2250*/  LOP3.LUT R0, R0, 0x80000000, RZ, 0xc0, !PT ;  /* 0x8000000000007812 */ /* 0x000fc800078ec0ff */
[----:B------:R-:W-:Y:S01]  /*2260*/  LOP3.LUT R0, R0, 0x7f800000, RZ, 0xfc, !PT ;  /* 0x7f80000000007812 */ /* 0x000fe200078efcff */
[----:B------:R-:W-:Y:S06]  /*2270*/  BRA `(.L_x_81) ;  /* 0x0000000000047947 */ /* 0x000fec0003800000 */
.L_x_79:
[----:B------:R-:W-:-:S07]  /*2280*/  IMAD R0, R11, 0x800000, R0 ;  /* 0x008000000b007824 */ /* 0x000fce00078e0200 */
.L_x_81:
[----:B------:R-:W-:Y:S05]  /*2290*/  BSYNC.RECONVERGENT B3 ;  /* 0x0000000000037941 */ /* 0x000fea0003800200 */
.L_x_78:
[----:B------:R-:W-:Y:S05]  /*22a0*/  BRA `(.L_x_82) ;  /* 0x0000000000207947 */ /* 0x000fea0003800000 */
.L_x_77:
[----:B------:R-:W-:-:S04]  /*22b0*/  LOP3.LUT R0, R13, 0x80000000, R0, 0x48, !PT ;  /* 0x800000000d007812 */ /* 0x000fc800078e4800 */
[----:B------:R-:W-:Y:S01]  /*22c0*/  LOP3.LUT R0, R0, 0x7f800000, RZ, 0xfc, !PT ;  /* 0x7f80000000007812 */ /* 0x000fe200078efcff */
[----:B------:R-:W-:Y:S06]  /*22d0*/  BRA `(.L_x_82) ;  /* 0x0000000000147947 */ /* 0x000fec0003800000 */
.L_x_76:
[----:B------:R-:W-:Y:S01]  /*22e0*/  LOP3.LUT R0, R13, 0x80000000, R0, 0x48, !PT ;  /* 0x800000000d007812 */ /* 0x000fe200078e4800 */
[----:B------:R-:W-:Y:S06]  /*22f0*/  BRA `(.L_x_82) ;  /* 0x00000000000c7947 */ /* 0x000fec0003800000 */
.L_x_75:
[----:B------:R-:W0:Y:S01]  /*2300*/  MUFU.RSQ R0, -QNAN ;  /* 0xffc0000000007908 */ /* 0x000e220000001400 */
[----:B------:R-:W-:Y:S05]  /*2310*/  BRA `(.L_x_82) ;  /* 0x0000000000047947 */ /* 0x000fea0003800000 */
.L_x_74:
[----:B------:R-:W-:-:S07]  /*2320*/  FADD.FTZ R0, R0, R3 ;  /* 0x0000000300007221 */ /* 0x000fce0000010000 */
.L_x_82:
[----:B------:R-:W-:Y:S05]  /*2330*/  BSYNC.RECONVERGENT B2 ;  /* 0x0000000000027941 */ /* 0x000fea0003800200 */
.L_x_72:
[----:B------:R-:W-:-:S04]  /*2340*/  IMAD.MOV.U32 R11, RZ, RZ, 0x0 ;  /* 0x00000000ff0b7424 */ /* 0x000fc800078e00ff */
[----:B0-----:R-:W-:Y:S05]  /*2350*/  RET.REL.NODEC R10 `(_Z14softmax_kernelILi128EEvPfii) ;  /* 0xffffffdc0a287950 */ /* 0x001fea0003c3ffff */
.L_x_83:
        /* <DEDUP_REMOVED lines=10> */
.L_x_85:


//--------------------- .nv.shared.reserved.0     --------------------------
	.section	.nv.shared.reserved.0,"aw",@nobits
	.weak		__nv_reservedSMEM_offset_0_alias
	.size		__nv_reservedSMEM_offset_0_alias, 0, 64
	.other		__nv_reservedSMEM_offset_0_alias,@"STO_CUDA_RESERVED_SHARED STV_DEFAULT"
__nv_reservedSMEM_offset_0_alias:
	.zero		0
	.zero		64


//--------------------- .nv.shared._Z14softmax_kernelILi128EEvPfii --------------------------
	.section	.nv.shared._Z14softmax_kernelILi128EEvPfii,"aw",@nobits
	.sectionflags	@""
	.align	4
.nv.shared._Z14softmax_kernelILi128EEvPfii:
	.zero		1056


//--------------------- .nv.constant0._Z17softmax_kernel_v2ILi128EEvPfii --------------------------
	.section	.nv.constant0._Z17softmax_kernel_v2ILi128EEvPfii,"a",@progbits
	.sectionflags	@""
	.align	4
.nv.constant0._Z17softmax_kernel_v2ILi128EEvPfii:
	.zero		912


//--------------------- .nv.constant0._Z14softmax_kernelILi128EEvPfii --------------------------
	.section	.nv.constant0._Z14softmax_kernelILi128EEvPfii,"a",@progbits
	.sectionflags	@""
	.align	4
.nv.constant0._Z14softmax_kernelILi128EEvPfii:
	.zero		912


//--------------------- SYMBOLS --------------------------

	.type		.nv.reservedSmem.offset0,@object
	.size		.nv.reservedSmem.offset0,0x4
	.type		.nv.reservedSmem.cap,@object
	.size		.nv.reservedSmem.cap,0x4
